//
// Generated by NVIDIA NVVM Compiler
//
// Compiler Build ID: CL-36424714
// Cuda compilation tools, release 13.0, V13.0.88
// Based on NVVM 20.0.0
//

.version 9.0
.target sm_100
.address_size 64

	// .globl	_Z16sharedABMultiplyPiS_S_iii
// _ZZ16sharedABMultiplyPiS_S_iiiE5aTile has been demoted
// _ZZ16sharedABMultiplyPiS_S_iiiE5bTile has been demoted
// _ZZ18transposeCoalescedPiS_iiiE4tile has been demoted
// _ZZ17sharedCDTMultiplyPiS_S_iiiE5cTile has been demoted
// _ZZ17sharedCDTMultiplyPiS_S_iiiE5dTile has been demoted
// _ZZ16sharedmatrixaddnPiS_S_iiiE5eTile has been demoted
// _ZZ16sharedmatrixaddnPiS_S_iiiE5fTile has been demoted

.visible .entry _Z16sharedABMultiplyPiS_S_iii(
	.param .u64 .ptr .align 1 _Z16sharedABMultiplyPiS_S_iii_param_0,
	.param .u64 .ptr .align 1 _Z16sharedABMultiplyPiS_S_iii_param_1,
	.param .u64 .ptr .align 1 _Z16sharedABMultiplyPiS_S_iii_param_2,
	.param .u32 _Z16sharedABMultiplyPiS_S_iii_param_3,
	.param .u32 _Z16sharedABMultiplyPiS_S_iii_param_4,
	.param .u32 _Z16sharedABMultiplyPiS_S_iii_param_5
)
{
	.reg .pred 	%p<12>;
	.reg .b32 	%r<146>;
	.reg .b32 	%f<74>;
	.reg .b64 	%rd<13>;
	// demoted variable
	.shared .align 4 .b8 _ZZ16sharedABMultiplyPiS_S_iiiE5aTile[4096];
	// demoted variable
	.shared .align 4 .b8 _ZZ16sharedABMultiplyPiS_S_iiiE5bTile[4096];
	ld.param.u64 	%rd3, [_Z16sharedABMultiplyPiS_S_iii_param_0];
	ld.param.u64 	%rd4, [_Z16sharedABMultiplyPiS_S_iii_param_1];
	ld.param.u64 	%rd5, [_Z16sharedABMultiplyPiS_S_iii_param_2];
	ld.param.u32 	%r30, [_Z16sharedABMultiplyPiS_S_iii_param_3];
	ld.param.u32 	%r31, [_Z16sharedABMultiplyPiS_S_iii_param_4];
	ld.param.u32 	%r32, [_Z16sharedABMultiplyPiS_S_iii_param_5];
	mov.u32 	%r33, %ctaid.y;
	mov.u32 	%r1, %ntid.y;
	mov.u32 	%r141, %tid.y;
	mad.lo.s32 	%r3, %r33, %r1, %r141;
	mov.u32 	%r34, %ctaid.x;
	mov.u32 	%r4, %ntid.x;
	mov.u32 	%r139, %tid.x;
	mad.lo.s32 	%r6, %r34, %r4, %r139;
	cvt.rn.f32.s32 	%f5, %r31;
	mul.f32 	%f6, %f5, 0f3D000000;
	cvt.rpi.f32.f32 	%f7, %f6;
	cvt.rzi.s32.f32 	%r7, %f7;
	setp.lt.s32 	%p1, %r7, 1;
	mov.f32 	%f73, 0f00000000;
	@%p1 bra 	$L__BB0_7;
	shl.b32 	%r35, %r141, 7;
	mov.u32 	%r36, _ZZ16sharedABMultiplyPiS_S_iiiE5aTile;
	add.s32 	%r8, %r36, %r35;
	shl.b32 	%r37, %r139, 2;
	add.s32 	%r9, %r8, %r37;
	mov.u32 	%r38, _ZZ16sharedABMultiplyPiS_S_iiiE5bTile;
	add.s32 	%r11, %r38, %r37;
	add.s32 	%r10, %r11, %r35;
	neg.s32 	%r143, %r7;
	mad.lo.s32 	%r142, %r141, %r32, %r6;
	mul.lo.s32 	%r14, %r1, %r32;
	mad.lo.s32 	%r140, %r31, %r3, %r139;
	cvta.to.global.u64 	%rd1, %rd3;
	cvta.to.global.u64 	%rd2, %rd4;
	mov.f32 	%f73, 0f00000000;
$L__BB0_2:
	setp.ge.u32 	%p2, %r3, %r30;
	setp.ge.s32 	%p3, %r139, %r31;
	mov.b32 	%r144, 0;
	or.pred  	%p4, %p2, %p3;
	@%p4 bra 	$L__BB0_4;
	mul.wide.u32 	%rd6, %r140, 4;
	add.s64 	%rd7, %rd1, %rd6;
	ld.global.u32 	%r144, [%rd7];
$L__BB0_4:
	setp.ge.u32 	%p5, %r6, %r32;
	st.shared.u32 	[%r9], %r144;
	setp.ge.s32 	%p6, %r141, %r31;
	mov.b32 	%r145, 0;
	or.pred  	%p7, %p5, %p6;
	@%p7 bra 	$L__BB0_6;
	mul.wide.u32 	%rd8, %r142, 4;
	add.s64 	%rd9, %rd2, %rd8;
	ld.global.u32 	%r145, [%rd9];
$L__BB0_6:
	st.shared.u32 	[%r10], %r145;
	bar.sync 	0;
	ld.shared.u32 	%r41, [%r8];
	ld.shared.u32 	%r42, [%r11];
	mul.lo.s32 	%r43, %r42, %r41;
	cvt.rn.f32.s32 	%f9, %r43;
	add.f32 	%f10, %f73, %f9;
	ld.shared.u32 	%r44, [%r8+4];
	ld.shared.u32 	%r45, [%r11+128];
	mul.lo.s32 	%r46, %r45, %r44;
	cvt.rn.f32.s32 	%f11, %r46;
	add.f32 	%f12, %f10, %f11;
	ld.shared.u32 	%r47, [%r8+8];
	ld.shared.u32 	%r48, [%r11+256];
	mul.lo.s32 	%r49, %r48, %r47;
	cvt.rn.f32.s32 	%f13, %r49;
	add.f32 	%f14, %f12, %f13;
	ld.shared.u32 	%r50, [%r8+12];
	ld.shared.u32 	%r51, [%r11+384];
	mul.lo.s32 	%r52, %r51, %r50;
	cvt.rn.f32.s32 	%f15, %r52;
	add.f32 	%f16, %f14, %f15;
	ld.shared.u32 	%r53, [%r8+16];
	ld.shared.u32 	%r54, [%r11+512];
	mul.lo.s32 	%r55, %r54, %r53;
	cvt.rn.f32.s32 	%f17, %r55;
	add.f32 	%f18, %f16, %f17;
	ld.shared.u32 	%r56, [%r8+20];
	ld.shared.u32 	%r57, [%r11+640];
	mul.lo.s32 	%r58, %r57, %r56;
	cvt.rn.f32.s32 	%f19, %r58;
	add.f32 	%f20, %f18, %f19;
	ld.shared.u32 	%r59, [%r8+24];
	ld.shared.u32 	%r60, [%r11+768];
	mul.lo.s32 	%r61, %r60, %r59;
	cvt.rn.f32.s32 	%f21, %r61;
	add.f32 	%f22, %f20, %f21;
	ld.shared.u32 	%r62, [%r8+28];
	ld.shared.u32 	%r63, [%r11+896];
	mul.lo.s32 	%r64, %r63, %r62;
	cvt.rn.f32.s32 	%f23, %r64;
	add.f32 	%f24, %f22, %f23;
	ld.shared.u32 	%r65, [%r8+32];
	ld.shared.u32 	%r66, [%r11+1024];
	mul.lo.s32 	%r67, %r66, %r65;
	cvt.rn.f32.s32 	%f25, %r67;
	add.f32 	%f26, %f24, %f25;
	ld.shared.u32 	%r68, [%r8+36];
	ld.shared.u32 	%r69, [%r11+1152];
	mul.lo.s32 	%r70, %r69, %r68;
	cvt.rn.f32.s32 	%f27, %r70;
	add.f32 	%f28, %f26, %f27;
	ld.shared.u32 	%r71, [%r8+40];
	ld.shared.u32 	%r72, [%r11+1280];
	mul.lo.s32 	%r73, %r72, %r71;
	cvt.rn.f32.s32 	%f29, %r73;
	add.f32 	%f30, %f28, %f29;
	ld.shared.u32 	%r74, [%r8+44];
	ld.shared.u32 	%r75, [%r11+1408];
	mul.lo.s32 	%r76, %r75, %r74;
	cvt.rn.f32.s32 	%f31, %r76;
	add.f32 	%f32, %f30, %f31;
	ld.shared.u32 	%r77, [%r8+48];
	ld.shared.u32 	%r78, [%r11+1536];
	mul.lo.s32 	%r79, %r78, %r77;
	cvt.rn.f32.s32 	%f33, %r79;
	add.f32 	%f34, %f32, %f33;
	ld.shared.u32 	%r80, [%r8+52];
	ld.shared.u32 	%r81, [%r11+1664];
	mul.lo.s32 	%r82, %r81, %r80;
	cvt.rn.f32.s32 	%f35, %r82;
	add.f32 	%f36, %f34, %f35;
	ld.shared.u32 	%r83, [%r8+56];
	ld.shared.u32 	%r84, [%r11+1792];
	mul.lo.s32 	%r85, %r84, %r83;
	cvt.rn.f32.s32 	%f37, %r85;
	add.f32 	%f38, %f36, %f37;
	ld.shared.u32 	%r86, [%r8+60];
	ld.shared.u32 	%r87, [%r11+1920];
	mul.lo.s32 	%r88, %r87, %r86;
	cvt.rn.f32.s32 	%f39, %r88;
	add.f32 	%f40, %f38, %f39;
	ld.shared.u32 	%r89, [%r8+64];
	ld.shared.u32 	%r90, [%r11+2048];
	mul.lo.s32 	%r91, %r90, %r89;
	cvt.rn.f32.s32 	%f41, %r91;
	add.f32 	%f42, %f40, %f41;
	ld.shared.u32 	%r92, [%r8+68];
	ld.shared.u32 	%r93, [%r11+2176];
	mul.lo.s32 	%r94, %r93, %r92;
	cvt.rn.f32.s32 	%f43, %r94;
	add.f32 	%f44, %f42, %f43;
	ld.shared.u32 	%r95, [%r8+72];
	ld.shared.u32 	%r96, [%r11+2304];
	mul.lo.s32 	%r97, %r96, %r95;
	cvt.rn.f32.s32 	%f45, %r97;
	add.f32 	%f46, %f44, %f45;
	ld.shared.u32 	%r98, [%r8+76];
	ld.shared.u32 	%r99, [%r11+2432];
	mul.lo.s32 	%r100, %r99, %r98;
	cvt.rn.f32.s32 	%f47, %r100;
	add.f32 	%f48, %f46, %f47;
	ld.shared.u32 	%r101, [%r8+80];
	ld.shared.u32 	%r102, [%r11+2560];
	mul.lo.s32 	%r103, %r102, %r101;
	cvt.rn.f32.s32 	%f49, %r103;
	add.f32 	%f50, %f48, %f49;
	ld.shared.u32 	%r104, [%r8+84];
	ld.shared.u32 	%r105, [%r11+2688];
	mul.lo.s32 	%r106, %r105, %r104;
	cvt.rn.f32.s32 	%f51, %r106;
	add.f32 	%f52, %f50, %f51;
	ld.shared.u32 	%r107, [%r8+88];
	ld.shared.u32 	%r108, [%r11+2816];
	mul.lo.s32 	%r109, %r108, %r107;
	cvt.rn.f32.s32 	%f53, %r109;
	add.f32 	%f54, %f52, %f53;
	ld.shared.u32 	%r110, [%r8+92];
	ld.shared.u32 	%r111, [%r11+2944];
	mul.lo.s32 	%r112, %r111, %r110;
	cvt.rn.f32.s32 	%f55, %r112;
	add.f32 	%f56, %f54, %f55;
	ld.shared.u32 	%r113, [%r8+96];
	ld.shared.u32 	%r114, [%r11+3072];
	mul.lo.s32 	%r115, %r114, %r113;
	cvt.rn.f32.s32 	%f57, %r115;
	add.f32 	%f58, %f56, %f57;
	ld.shared.u32 	%r116, [%r8+100];
	ld.shared.u32 	%r117, [%r11+3200];
	mul.lo.s32 	%r118, %r117, %r116;
	cvt.rn.f32.s32 	%f59, %r118;
	add.f32 	%f60, %f58, %f59;
	ld.shared.u32 	%r119, [%r8+104];
	ld.shared.u32 	%r120, [%r11+3328];
	mul.lo.s32 	%r121, %r120, %r119;
	cvt.rn.f32.s32 	%f61, %r121;
	add.f32 	%f62, %f60, %f61;
	ld.shared.u32 	%r122, [%r8+108];
	ld.shared.u32 	%r123, [%r11+3456];
	mul.lo.s32 	%r124, %r123, %r122;
	cvt.rn.f32.s32 	%f63, %r124;
	add.f32 	%f64, %f62, %f63;
	ld.shared.u32 	%r125, [%r8+112];
	ld.shared.u32 	%r126, [%r11+3584];
	mul.lo.s32 	%r127, %r126, %r125;
	cvt.rn.f32.s32 	%f65, %r127;
	add.f32 	%f66, %f64, %f65;
	ld.shared.u32 	%r128, [%r8+116];
	ld.shared.u32 	%r129, [%r11+3712];
	mul.lo.s32 	%r130, %r129, %r128;
	cvt.rn.f32.s32 	%f67, %r130;
	add.f32 	%f68, %f66, %f67;
	ld.shared.u32 	%r131, [%r8+120];
	ld.shared.u32 	%r132, [%r11+3840];
	mul.lo.s32 	%r133, %r132, %r131;
	cvt.rn.f32.s32 	%f69, %r133;
	add.f32 	%f70, %f68, %f69;
	ld.shared.u32 	%r134, [%r8+124];
	ld.shared.u32 	%r135, [%r11+3968];
	mul.lo.s32 	%r136, %r135, %r134;
	cvt.rn.f32.s32 	%f71, %r136;
	add.f32 	%f73, %f70, %f71;
	bar.sync 	0;
	add.s32 	%r143, %r143, 1;
	setp.ne.s32 	%p8, %r143, 0;
	add.s32 	%r142, %r142, %r14;
	add.s32 	%r141, %r141, %r1;
	add.s32 	%r140, %r140, %r4;
	add.s32 	%r139, %r139, %r4;
	@%p8 bra 	$L__BB0_2;
$L__BB0_7:
	setp.ge.u32 	%p9, %r3, %r30;
	setp.ge.u32 	%p10, %r6, %r32;
	or.pred  	%p11, %p9, %p10;
	@%p11 bra 	$L__BB0_9;
	cvt.rzi.s32.f32 	%r137, %f73;
	mad.lo.s32 	%r138, %r32, %r3, %r6;
	cvta.to.global.u64 	%rd10, %rd5;
	mul.wide.u32 	%rd11, %r138, 4;
	add.s64 	%rd12, %rd10, %rd11;
	st.global.u32 	[%rd12], %r137;
$L__BB0_9:
	ret;

}
	// .globl	_Z18transposeCoalescedPiS_iii
.visible .entry _Z18transposeCoalescedPiS_iii(
	.param .u64 .ptr .align 1 _Z18transposeCoalescedPiS_iii_param_0,
	.param .u64 .ptr .align 1 _Z18transposeCoalescedPiS_iii_param_1,
	.param .u32 _Z18transposeCoalescedPiS_iii_param_2,
	.param .u32 _Z18transposeCoalescedPiS_iii_param_3,
	.param .u32 _Z18transposeCoalescedPiS_iii_param_4
)
{
	.reg .pred 	%p<7>;
	.reg .b32 	%r<29>;
	.reg .b64 	%rd<9>;
	// demoted variable
	.shared .align 4 .b8 _ZZ18transposeCoalescedPiS_iiiE4tile[4096];
	ld.param.u64 	%rd1, [_Z18transposeCoalescedPiS_iii_param_0];
	ld.param.u64 	%rd2, [_Z18transposeCoalescedPiS_iii_param_1];
	ld.param.u32 	%r9, [_Z18transposeCoalescedPiS_iii_param_3];
	ld.param.u32 	%r11, [_Z18transposeCoalescedPiS_iii_param_4];
	mov.u32 	%r12, %ctaid.x;
	shl.b32 	%r1, %r12, 5;
	mov.u32 	%r2, %tid.x;
	add.s32 	%r3, %r1, %r2;
	mov.u32 	%r13, %ctaid.y;
	shl.b32 	%r4, %r13, 5;
	mov.u32 	%r5, %tid.y;
	add.s32 	%r14, %r4, %r5;
	setp.ge.s32 	%p1, %r3, %r9;
	setp.ge.s32 	%p2, %r14, %r11;
	or.pred  	%p3, %p1, %p2;
	@%p3 bra 	$L__BB1_2;
	cvta.to.global.u64 	%rd3, %rd2;
	mad.lo.s32 	%r15, %r9, %r14, %r3;
	mul.wide.s32 	%rd4, %r15, 4;
	add.s64 	%rd5, %rd3, %rd4;
	ld.global.u32 	%r16, [%rd5];
	shl.b32 	%r17, %r5, 7;
	mov.u32 	%r18, _ZZ18transposeCoalescedPiS_iiiE4tile;
	add.s32 	%r19, %r18, %r17;
	shl.b32 	%r20, %r2, 2;
	add.s32 	%r21, %r19, %r20;
	st.shared.u32 	[%r21], %r16;
$L__BB1_2:
	bar.sync 	0;
	add.s32 	%r7, %r4, %r2;
	add.s32 	%r8, %r1, %r5;
	setp.ge.s32 	%p4, %r7, %r11;
	setp.ge.s32 	%p5, %r8, %r9;
	or.pred  	%p6, %p5, %p4;
	@%p6 bra 	$L__BB1_4;
	shl.b32 	%r22, %r2, 7;
	mov.u32 	%r23, _ZZ18transposeCoalescedPiS_iiiE4tile;
	add.s32 	%r24, %r23, %r22;
	shl.b32 	%r25, %r5, 2;
	add.s32 	%r26, %r24, %r25;
	ld.shared.u32 	%r27, [%r26];
	mad.lo.s32 	%r28, %r11, %r8, %r7;
	cvta.to.global.u64 	%rd6, %rd1;
	mul.wide.s32 	%rd7, %r28, 4;
	add.s64 	%rd8, %rd6, %rd7;
	st.global.u32 	[%rd8], %r27;
$L__BB1_4:
	ret;

}
	// .globl	_Z17sharedCDTMultiplyPiS_S_iii
.visible .entry _Z17sharedCDTMultiplyPiS_S_iii(
	.param .u64 .ptr .align 1 _Z17sharedCDTMultiplyPiS_S_iii_param_0,
	.param .u64 .ptr .align 1 _Z17sharedCDTMultiplyPiS_S_iii_param_1,
	.param .u64 .ptr .align 1 _Z17sharedCDTMultiplyPiS_S_iii_param_2,
	.param .u32 _Z17sharedCDTMultiplyPiS_S_iii_param_3,
	.param .u32 _Z17sharedCDTMultiplyPiS_S_iii_param_4,
	.param .u32 _Z17sharedCDTMultiplyPiS_S_iii_param_5
)
{
	.reg .pred 	%p<12>;
	.reg .b32 	%r<148>;
	.reg .b32 	%f<74>;
	.reg .b64 	%rd<13>;
	// demoted variable
	.shared .align 4 .b8 _ZZ17sharedCDTMultiplyPiS_S_iiiE5cTile[4096];
	// demoted variable
	.shared .align 4 .b8 _ZZ17sharedCDTMultiplyPiS_S_iiiE5dTile[4224];
	ld.param.u64 	%rd3, [_Z17sharedCDTMultiplyPiS_S_iii_param_0];
	ld.param.u64 	%rd4, [_Z17sharedCDTMultiplyPiS_S_iii_param_1];
	ld.param.u64 	%rd5, [_Z17sharedCDTMultiplyPiS_S_iii_param_2];
	ld.param.u32 	%r30, [_Z17sharedCDTMultiplyPiS_S_iii_param_3];
	ld.param.u32 	%r31, [_Z17sharedCDTMultiplyPiS_S_iii_param_4];
	ld.param.u32 	%r32, [_Z17sharedCDTMultiplyPiS_S_iii_param_5];
	mov.u32 	%r33, %ctaid.y;
	mov.u32 	%r1, %ntid.y;
	mov.u32 	%r2, %tid.y;
	mad.lo.s32 	%r3, %r33, %r1, %r2;
	mov.u32 	%r34, %ctaid.x;
	mov.u32 	%r4, %ntid.x;
	mul.lo.s32 	%r35, %r34, %r4;
	add.s32 	%r5, %r35, %r2;
	mov.u32 	%r141, %tid.x;
	add.s32 	%r7, %r35, %r141;
	cvt.rn.f32.s32 	%f5, %r31;
	mul.f32 	%f6, %f5, 0f3D000000;
	cvt.rpi.f32.f32 	%f7, %f6;
	cvt.rzi.s32.f32 	%r8, %f7;
	setp.lt.s32 	%p1, %r8, 1;
	mov.f32 	%f73, 0f00000000;
	@%p1 bra 	$L__BB2_7;
	shl.b32 	%r36, %r2, 7;
	mov.u32 	%r37, _ZZ17sharedCDTMultiplyPiS_S_iiiE5cTile;
	add.s32 	%r9, %r37, %r36;
	shl.b32 	%r38, %r141, 2;
	add.s32 	%r10, %r9, %r38;
	mov.u32 	%r39, _ZZ17sharedCDTMultiplyPiS_S_iiiE5dTile;
	mad.lo.s32 	%r40, %r2, 132, %r39;
	add.s32 	%r11, %r40, %r38;
	mad.lo.s32 	%r12, %r141, 132, %r39;
	neg.s32 	%r145, %r8;
	mad.lo.s32 	%r144, %r32, %r5, %r141;
	mad.lo.s32 	%r142, %r31, %r3, %r141;
	cvta.to.global.u64 	%rd1, %rd3;
	cvta.to.global.u64 	%rd2, %rd4;
	mov.f32 	%f73, 0f00000000;
	mov.u32 	%r143, %r141;
$L__BB2_2:
	setp.ge.s32 	%p2, %r3, %r30;
	setp.ge.s32 	%p3, %r141, %r31;
	mov.b32 	%r146, 0;
	or.pred  	%p4, %p2, %p3;
	@%p4 bra 	$L__BB2_4;
	mul.wide.s32 	%rd6, %r142, 4;
	add.s64 	%rd7, %rd1, %rd6;
	ld.global.u32 	%r146, [%rd7];
$L__BB2_4:
	setp.ge.s32 	%p5, %r5, %r32;
	st.shared.u32 	[%r10], %r146;
	setp.ge.s32 	%p6, %r143, %r31;
	mov.b32 	%r147, 0;
	or.pred  	%p7, %p5, %p6;
	@%p7 bra 	$L__BB2_6;
	mul.wide.s32 	%rd8, %r144, 4;
	add.s64 	%rd9, %rd2, %rd8;
	ld.global.u32 	%r147, [%rd9];
$L__BB2_6:
	st.shared.u32 	[%r11], %r147;
	bar.sync 	0;
	ld.shared.u32 	%r43, [%r9];
	ld.shared.u32 	%r44, [%r12];
	mul.lo.s32 	%r45, %r44, %r43;
	cvt.rn.f32.s32 	%f9, %r45;
	add.f32 	%f10, %f73, %f9;
	ld.shared.u32 	%r46, [%r9+4];
	ld.shared.u32 	%r47, [%r12+4];
	mul.lo.s32 	%r48, %r47, %r46;
	cvt.rn.f32.s32 	%f11, %r48;
	add.f32 	%f12, %f10, %f11;
	ld.shared.u32 	%r49, [%r9+8];
	ld.shared.u32 	%r50, [%r12+8];
	mul.lo.s32 	%r51, %r50, %r49;
	cvt.rn.f32.s32 	%f13, %r51;
	add.f32 	%f14, %f12, %f13;
	ld.shared.u32 	%r52, [%r9+12];
	ld.shared.u32 	%r53, [%r12+12];
	mul.lo.s32 	%r54, %r53, %r52;
	cvt.rn.f32.s32 	%f15, %r54;
	add.f32 	%f16, %f14, %f15;
	ld.shared.u32 	%r55, [%r9+16];
	ld.shared.u32 	%r56, [%r12+16];
	mul.lo.s32 	%r57, %r56, %r55;
	cvt.rn.f32.s32 	%f17, %r57;
	add.f32 	%f18, %f16, %f17;
	ld.shared.u32 	%r58, [%r9+20];
	ld.shared.u32 	%r59, [%r12+20];
	mul.lo.s32 	%r60, %r59, %r58;
	cvt.rn.f32.s32 	%f19, %r60;
	add.f32 	%f20, %f18, %f19;
	ld.shared.u32 	%r61, [%r9+24];
	ld.shared.u32 	%r62, [%r12+24];
	mul.lo.s32 	%r63, %r62, %r61;
	cvt.rn.f32.s32 	%f21, %r63;
	add.f32 	%f22, %f20, %f21;
	ld.shared.u32 	%r64, [%r9+28];
	ld.shared.u32 	%r65, [%r12+28];
	mul.lo.s32 	%r66, %r65, %r64;
	cvt.rn.f32.s32 	%f23, %r66;
	add.f32 	%f24, %f22, %f23;
	ld.shared.u32 	%r67, [%r9+32];
	ld.shared.u32 	%r68, [%r12+32];
	mul.lo.s32 	%r69, %r68, %r67;
	cvt.rn.f32.s32 	%f25, %r69;
	add.f32 	%f26, %f24, %f25;
	ld.shared.u32 	%r70, [%r9+36];
	ld.shared.u32 	%r71, [%r12+36];
	mul.lo.s32 	%r72, %r71, %r70;
	cvt.rn.f32.s32 	%f27, %r72;
	add.f32 	%f28, %f26, %f27;
	ld.shared.u32 	%r73, [%r9+40];
	ld.shared.u32 	%r74, [%r12+40];
	mul.lo.s32 	%r75, %r74, %r73;
	cvt.rn.f32.s32 	%f29, %r75;
	add.f32 	%f30, %f28, %f29;
	ld.shared.u32 	%r76, [%r9+44];
	ld.shared.u32 	%r77, [%r12+44];
	mul.lo.s32 	%r78, %r77, %r76;
	cvt.rn.f32.s32 	%f31, %r78;
	add.f32 	%f32, %f30, %f31;
	ld.shared.u32 	%r79, [%r9+48];
	ld.shared.u32 	%r80, [%r12+48];
	mul.lo.s32 	%r81, %r80, %r79;
	cvt.rn.f32.s32 	%f33, %r81;
	add.f32 	%f34, %f32, %f33;
	ld.shared.u32 	%r82, [%r9+52];
	ld.shared.u32 	%r83, [%r12+52];
	mul.lo.s32 	%r84, %r83, %r82;
	cvt.rn.f32.s32 	%f35, %r84;
	add.f32 	%f36, %f34, %f35;
	ld.shared.u32 	%r85, [%r9+56];
	ld.shared.u32 	%r86, [%r12+56];
	mul.lo.s32 	%r87, %r86, %r85;
	cvt.rn.f32.s32 	%f37, %r87;
	add.f32 	%f38, %f36, %f37;
	ld.shared.u32 	%r88, [%r9+60];
	ld.shared.u32 	%r89, [%r12+60];
	mul.lo.s32 	%r90, %r89, %r88;
	cvt.rn.f32.s32 	%f39, %r90;
	add.f32 	%f40, %f38, %f39;
	ld.shared.u32 	%r91, [%r9+64];
	ld.shared.u32 	%r92, [%r12+64];
	mul.lo.s32 	%r93, %r92, %r91;
	cvt.rn.f32.s32 	%f41, %r93;
	add.f32 	%f42, %f40, %f41;
	ld.shared.u32 	%r94, [%r9+68];
	ld.shared.u32 	%r95, [%r12+68];
	mul.lo.s32 	%r96, %r95, %r94;
	cvt.rn.f32.s32 	%f43, %r96;
	add.f32 	%f44, %f42, %f43;
	ld.shared.u32 	%r97, [%r9+72];
	ld.shared.u32 	%r98, [%r12+72];
	mul.lo.s32 	%r99, %r98, %r97;
	cvt.rn.f32.s32 	%f45, %r99;
	add.f32 	%f46, %f44, %f45;
	ld.shared.u32 	%r100, [%r9+76];
	ld.shared.u32 	%r101, [%r12+76];
	mul.lo.s32 	%r102, %r101, %r100;
	cvt.rn.f32.s32 	%f47, %r102;
	add.f32 	%f48, %f46, %f47;
	ld.shared.u32 	%r103, [%r9+80];
	ld.shared.u32 	%r104, [%r12+80];
	mul.lo.s32 	%r105, %r104, %r103;
	cvt.rn.f32.s32 	%f49, %r105;
	add.f32 	%f50, %f48, %f49;
	ld.shared.u32 	%r106, [%r9+84];
	ld.shared.u32 	%r107, [%r12+84];
	mul.lo.s32 	%r108, %r107, %r106;
	cvt.rn.f32.s32 	%f51, %r108;
	add.f32 	%f52, %f50, %f51;
	ld.shared.u32 	%r109, [%r9+88];
	ld.shared.u32 	%r110, [%r12+88];
	mul.lo.s32 	%r111, %r110, %r109;
	cvt.rn.f32.s32 	%f53, %r111;
	add.f32 	%f54, %f52, %f53;
	ld.shared.u32 	%r112, [%r9+92];
	ld.shared.u32 	%r113, [%r12+92];
	mul.lo.s32 	%r114, %r113, %r112;
	cvt.rn.f32.s32 	%f55, %r114;
	add.f32 	%f56, %f54, %f55;
	ld.shared.u32 	%r115, [%r9+96];
	ld.shared.u32 	%r116, [%r12+96];
	mul.lo.s32 	%r117, %r116, %r115;
	cvt.rn.f32.s32 	%f57, %r117;
	add.f32 	%f58, %f56, %f57;
	ld.shared.u32 	%r118, [%r9+100];
	ld.shared.u32 	%r119, [%r12+100];
	mul.lo.s32 	%r120, %r119, %r118;
	cvt.rn.f32.s32 	%f59, %r120;
	add.f32 	%f60, %f58, %f59;
	ld.shared.u32 	%r121, [%r9+104];
	ld.shared.u32 	%r122, [%r12+104];
	mul.lo.s32 	%r123, %r122, %r121;
	cvt.rn.f32.s32 	%f61, %r123;
	add.f32 	%f62, %f60, %f61;
	ld.shared.u32 	%r124, [%r9+108];
	ld.shared.u32 	%r125, [%r12+108];
	mul.lo.s32 	%r126, %r125, %r124;
	cvt.rn.f32.s32 	%f63, %r126;
	add.f32 	%f64, %f62, %f63;
	ld.shared.u32 	%r127, [%r9+112];
	ld.shared.u32 	%r128, [%r12+112];
	mul.lo.s32 	%r129, %r128, %r127;
	cvt.rn.f32.s32 	%f65, %r129;
	add.f32 	%f66, %f64, %f65;
	ld.shared.u32 	%r130, [%r9+116];
	ld.shared.u32 	%r131, [%r12+116];
	mul.lo.s32 	%r132, %r131, %r130;
	cvt.rn.f32.s32 	%f67, %r132;
	add.f32 	%f68, %f66, %f67;
	ld.shared.u32 	%r133, [%r9+120];
	ld.shared.u32 	%r134, [%r12+120];
	mul.lo.s32 	%r135, %r134, %r133;
	cvt.rn.f32.s32 	%f69, %r135;
	add.f32 	%f70, %f68, %f69;
	ld.shared.u32 	%r136, [%r9+124];
	ld.shared.u32 	%r137, [%r12+124];
	mul.lo.s32 	%r138, %r137, %r136;
	cvt.rn.f32.s32 	%f71, %r138;
	add.f32 	%f73, %f70, %f71;
	bar.sync 	0;
	add.s32 	%r145, %r145, 1;
	setp.ne.s32 	%p8, %r145, 0;
	add.s32 	%r144, %r144, %r1;
	add.s32 	%r143, %r143, %r1;
	add.s32 	%r142, %r142, %r4;
	add.s32 	%r141, %r141, %r4;
	@%p8 bra 	$L__BB2_2;
$L__BB2_7:
	setp.ge.s32 	%p9, %r3, %r30;
	setp.ge.s32 	%p10, %r7, %r32;
	or.pred  	%p11, %p9, %p10;
	@%p11 bra 	$L__BB2_9;
	cvt.rzi.s32.f32 	%r139, %f73;
	mad.lo.s32 	%r140, %r32, %r3, %r7;
	cvta.to.global.u64 	%rd10, %rd5;
	mul.wide.s32 	%rd11, %r140, 4;
	add.s64 	%rd12, %rd10, %rd11;
	st.global.u32 	[%rd12], %r139;
$L__BB2_9:
	ret;

}
	// .globl	_Z16sharedmatrixaddnPiS_S_iii
.visible .entry _Z16sharedmatrixaddnPiS_S_iii(
	.param .u64 .ptr .align 1 _Z16sharedmatrixaddnPiS_S_iii_param_0,
	.param .u64 .ptr .align 1 _Z16sharedmatrixaddnPiS_S_iii_param_1,
	.param .u64 .ptr .align 1 _Z16sharedmatrixaddnPiS_S_iii_param_2,
	.param .u32 _Z16sharedmatrixaddnPiS_S_iii_param_3,
	.param .u32 _Z16sharedmatrixaddnPiS_S_iii_param_4,
	.param .u32 _Z16sharedmatrixaddnPiS_S_iii_param_5
)
{
	.reg .pred 	%p<6>;
	.reg .b32 	%r<27>;
	.reg .b64 	%rd<12>;
	// demoted variable
	.shared .align 4 .b8 _ZZ16sharedmatrixaddnPiS_S_iiiE5eTile[4096];
	// demoted variable
	.shared .align 4 .b8 _ZZ16sharedmatrixaddnPiS_S_iiiE5fTile[4096];
	ld.param.u64 	%rd1, [_Z16sharedmatrixaddnPiS_S_iii_param_0];
	ld.param.u64 	%rd2, [_Z16sharedmatrixaddnPiS_S_iii_param_1];
	ld.param.u64 	%rd3, [_Z16sharedmatrixaddnPiS_S_iii_param_2];
	ld.param.u32 	%r6, [_Z16sharedmatrixaddnPiS_S_iii_param_3];
	ld.param.u32 	%r5, [_Z16sharedmatrixaddnPiS_S_iii_param_5];
	mov.u32 	%r7, %ctaid.y;
	mov.u32 	%r8, %ntid.y;
	mov.u32 	%r9, %tid.y;
	mad.lo.s32 	%r1, %r7, %r8, %r9;
	mov.u32 	%r10, %ctaid.x;
	mov.u32 	%r11, %ntid.x;
	mov.u32 	%r12, %tid.x;
	mad.lo.s32 	%r2, %r10, %r11, %r12;
	setp.lt.s32 	%p2, %r1, %r6;
	setp.lt.s32 	%p3, %r2, %r5;
	and.pred  	%p1, %p2, %p3;
	shl.b32 	%r13, %r9, 7;
	mov.u32 	%r14, _ZZ16sharedmatrixaddnPiS_S_iiiE5eTile;
	add.s32 	%r15, %r14, %r13;
	shl.b32 	%r16, %r12, 2;
	add.s32 	%r3, %r15, %r16;
	mov.u32 	%r17, _ZZ16sharedmatrixaddnPiS_S_iiiE5fTile;
	add.s32 	%r18, %r17, %r13;
	add.s32 	%r4, %r18, %r16;
	not.pred 	%p4, %p1;
	@%p4 bra 	$L__BB3_2;
	cvta.to.global.u64 	%rd4, %rd1;
	cvta.to.global.u64 	%rd5, %rd2;
	mad.lo.s32 	%r20, %r5, %r1, %r2;
	mul.wide.s32 	%rd6, %r20, 4;
	add.s64 	%rd7, %rd4, %rd6;
	ld.global.u32 	%r21, [%rd7];
	st.shared.u32 	[%r3], %r21;
	add.s64 	%rd8, %rd5, %rd6;
	ld.global.u32 	%r22, [%rd8];
	st.shared.u32 	[%r4], %r22;
	bra.uni 	$L__BB3_3;
$L__BB3_2:
	mov.b32 	%r19, 0;
	st.shared.u32 	[%r3], %r19;
	st.shared.u32 	[%r4], %r19;
$L__BB3_3:
	bar.sync 	0;
	@%p4 bra 	$L__BB3_5;
	ld.shared.u32 	%r23, [%r3];
	ld.shared.u32 	%r24, [%r4];
	add.s32 	%r25, %r24, %r23;
	mad.lo.s32 	%r26, %r5, %r1, %r2;
	cvta.to.global.u64 	%rd9, %rd3;
	mul.wide.s32 	%rd10, %r26, 4;
	add.s64 	%rd11, %rd9, %rd10;
	st.global.u32 	[%rd11], %r25;
$L__BB3_5:
	ret;

}


// ===== COMPILED SASS (sm_100) =====

	.target	sm_100

	.elftype	@"ET_EXEC"


//--------------------- .note.nv.tkinfo           --------------------------
	.section	.note.nv.tkinfo,"",@"SHT_NOTE"
	.sectionflags	@"SHF_NOTE_NV_TKINFO"
	.tkinfo
        /*0018*/ 	.word	0x00000002
        /*0030*/ 	.string	""
        /*0030*/ 	.string	"ptxas"
        /*0030*/ 	.string	"Cuda compilation tools, release 13.0, V13.0.88"
        /*0030*/ 	.string	"Build cuda_13.0.r13.0/compiler.36424714_0"
        /*0030*/ 	.string	"-arch sm_100 -m 64 "



//--------------------- .note.nv.cuinfo           --------------------------
	.section	.note.nv.cuinfo,"",@"SHT_NOTE"
	.sectionflags	@"SHF_NOTE_NV_CUINFO"
        /*0018*/ 	.short	0x0002
        /*001a*/ 	.short	0x0064
        /*001c*/ 	.short	0x0082
	.zero		2


//--------------------- .nv.info                  --------------------------
	.section	.nv.info,"",@"SHT_CUDA_INFO"
	.align	4


	//----- nvinfo : EIATTR_REGCOUNT
	.align		4
        /*0000*/ 	.byte	0x04, 0x2f
        /*0002*/ 	.short	(.L_1 - .L_0)
	.align		4
.L_0:
        /*0004*/ 	.word	index@(_Z16sharedABMultiplyPiS_S_iii)
        /*0008*/ 	.word	0x0000001f


	//----- nvinfo : EIATTR_FRAME_SIZE
	.align		4
.L_1:
        /*000c*/ 	.byte	0x04, 0x11
        /*000e*/ 	.short	(.L_3 - .L_2)
	.align		4
.L_2:
        /*0010*/ 	.word	index@(_Z16sharedABMultiplyPiS_S_iii)
        /*0014*/ 	.word	0x00000000


	//----- nvinfo : EIATTR_REGCOUNT
	.align		4
.L_3:
        /*0018*/ 	.byte	0x04, 0x2f
        /*001a*/ 	.short	(.L_5 - .L_4)
	.align		4
.L_4:
        /*001c*/ 	.word	index@(_Z18transposeCoalescedPiS_iii)
        /*0020*/ 	.word	0x0000000c


	//----- nvinfo : EIATTR_FRAME_SIZE
	.align		4
.L_5:
        /*0024*/ 	.byte	0x04, 0x11
        /*0026*/ 	.short	(.L_7 - .L_6)
	.align		4
.L_6:
        /*0028*/ 	.word	index@(_Z18transposeCoalescedPiS_iii)
        /*002c*/ 	.word	0x00000000


	//----- nvinfo : EIATTR_REGCOUNT
	.align		4
.L_7:
        /*0030*/ 	.byte	0x04, 0x2f
        /*0032*/ 	.short	(.L_9 - .L_8)
	.align		4
.L_8:
        /*0034*/ 	.word	index@(_Z17sharedCDTMultiplyPiS_S_iii)
        /*0038*/ 	.word	0x00000020


	//----- nvinfo : EIATTR_FRAME_SIZE
	.align		4
.L_9:
        /*003c*/ 	.byte	0x04, 0x11
        /*003e*/ 	.short	(.L_11 - .L_10)
	.align		4
.L_10:
        /*0040*/ 	.word	index@(_Z17sharedCDTMultiplyPiS_S_iii)
        /*0044*/ 	.word	0x00000000


	//----- nvinfo : EIATTR_REGCOUNT
	.align		4
.L_11:
        /*0048*/ 	.byte	0x04, 0x2f
        /*004a*/ 	.short	(.L_13 - .L_12)
	.align		4
.L_12:
        /*004c*/ 	.word	index@(_Z16sharedmatrixaddnPiS_S_iii)
        /*0050*/ 	.word	0x00000010


	//----- nvinfo : EIATTR_FRAME_SIZE
	.align		4
.L_13:
        /*0054*/ 	.byte	0x04, 0x11
        /*0056*/ 	.short	(.L_15 - .L_14)
	.align		4
.L_14:
        /*0058*/ 	.word	index@(_Z16sharedmatrixaddnPiS_S_iii)
        /*005c*/ 	.word	0x00000000


	//----- nvinfo : EIATTR_MIN_STACK_SIZE
	.align		4
.L_15:
        /*0060*/ 	.byte	0x04, 0x12
        /*0062*/ 	.short	(.L_17 - .L_16)
	.align		4
.L_16:
        /*0064*/ 	.word	index@(_Z16sharedmatrixaddnPiS_S_iii)
        /*0068*/ 	.word	0x00000000


	//----- nvinfo : EIATTR_MIN_STACK_SIZE
	.align		4
.L_17:
        /*006c*/ 	.byte	0x04, 0x12
        /*006e*/ 	.short	(.L_19 - .L_18)
	.align		4
.L_18:
        /*0070*/ 	.word	index@(_Z17sharedCDTMultiplyPiS_S_iii)
        /*0074*/ 	.word	0x00000000


	//----- nvinfo : EIATTR_MIN_STACK_SIZE
	.align		4
.L_19:
        /*0078*/ 	.byte	0x04, 0x12
        /*007a*/ 	.short	(.L_21 - .L_20)
	.align		4
.L_20:
        /*007c*/ 	.word	index@(_Z18transposeCoalescedPiS_iii)
        /*0080*/ 	.word	0x00000000


	//----- nvinfo : EIATTR_MIN_STACK_SIZE
	.align		4
.L_21:
        /*0084*/ 	.byte	0x04, 0x12
        /*0086*/ 	.short	(.L_23 - .L_22)
	.align		4
.L_22:
        /*0088*/ 	.word	index@(_Z16sharedABMultiplyPiS_S_iii)
        /*008c*/ 	.word	0x00000000
.L_23:


//--------------------- .nv.compat                --------------------------
	.section	.nv.compat,"",@"SHT_CUDA_COMPAT_INFO"
	.align	4
        /*0000*/ 	.byte	0x02, 0x09, 0x00, 0x00, 0x02, 0x02, 0x01, 0x00, 0x02, 0x05, 0x05, 0x00, 0x03, 0x07, 0x01, 0x01
        /*0010*/ 	.byte	0x02, 0x03, 0x00, 0x00, 0x02, 0x06, 0x01, 0x00, 0x04, 0x0b, 0x08, 0x00, 0x09, 0x00, 0x00, 0x00
        /*0020*/ 	.byte	0x00, 0x00, 0x00, 0x00


//--------------------- .nv.info._Z16sharedmatrixaddnPiS_S_iii --------------------------
	.section	.nv.info._Z16sharedmatrixaddnPiS_S_iii,"",@"SHT_CUDA_INFO"
	.sectionflags	@""
	.align	4


	//----- nvinfo : EIATTR_CUDA_API_VERSION
	.align		4
        /*0000*/ 	.byte	0x04, 0x37
        /*0002*/ 	.short	(.L_25 - .L_24)
.L_24:
        /*0004*/ 	.word	0x00000082


	//----- nvinfo : EIATTR_KPARAM_INFO
	.align		4
.L_25:
        /*0008*/ 	.byte	0x04, 0x17
        /*000a*/ 	.short	(.L_27 - .L_26)
.L_26:
        /*000c*/ 	.word	0x00000000
        /*0010*/ 	.short	0x0005
        /*0012*/ 	.short	0x0020
        /*0014*/ 	.byte	0x00, 0xf0, 0x11, 0x00


	//----- nvinfo : EIATTR_KPARAM_INFO
	.align		4
.L_27:
        /*0018*/ 	.byte	0x04, 0x17
        /*001a*/ 	.short	(.L_29 - .L_28)
.L_28:
        /*001c*/ 	.word	0x00000000
        /*0020*/ 	.short	0x0004
        /*0022*/ 	.short	0x001c
        /*0024*/ 	.byte	0x00, 0xf0, 0x11, 0x00


	//----- nvinfo : EIATTR_KPARAM_INFO
	.align		4
.L_29:
        /*0028*/ 	.byte	0x04, 0x17
        /*002a*/ 	.short	(.L_31 - .L_30)
.L_30:
        /*002c*/ 	.word	0x00000000
        /*0030*/ 	.short	0x0003
        /*0032*/ 	.short	0x0018
        /*0034*/ 	.byte	0x00, 0xf0, 0x11, 0x00


	//----- nvinfo : EIATTR_KPARAM_INFO
	.align		4
.L_31:
        /*0038*/ 	.byte	0x04, 0x17
        /*003a*/ 	.short	(.L_33 - .L_32)
.L_32:
        /*003c*/ 	.word	0x00000000
        /*0040*/ 	.short	0x0002
        /*0042*/ 	.short	0x0010
        /*0044*/ 	.byte	0x00, 0xf5, 0x21, 0x00


	//----- nvinfo : EIATTR_KPARAM_INFO
	.align		4
.L_33:
        /*0048*/ 	.byte	0x04, 0x17
        /*004a*/ 	.short	(.L_35 - .L_34)
.L_34:
        /*004c*/ 	.word	0x00000000
        /*0050*/ 	.short	0x0001
        /*0052*/ 	.short	0x0008
        /*0054*/ 	.byte	0x00, 0xf5, 0x21, 0x00


	//----- nvinfo : EIATTR_KPARAM_INFO
	.align		4
.L_35:
        /*0058*/ 	.byte	0x04, 0x17
        /*005a*/ 	.short	(.L_37 - .L_36)
.L_36:
        /*005c*/ 	.word	0x00000000
        /*0060*/ 	.short	0x0000
        /*0062*/ 	.short	0x0000
        /*0064*/ 	.byte	0x00, 0xf5, 0x21, 0x00


	//----- nvinfo : EIATTR_SPARSE_MMA_MASK
	.align		4
.L_37:
        /*0068*/ 	.byte	0x03, 0x50
        /*006a*/ 	.short	0x0000


	//----- nvinfo : EIATTR_MAXREG_COUNT
	.align		4
        /*006c*/ 	.byte	0x03, 0x1b
        /*006e*/ 	.short	0x00ff


	//----- nvinfo : EIATTR_NUM_BARRIERS
	.align		4
        /*0070*/ 	.byte	0x02, 0x4c
        /*0072*/ 	.byte	0x01
	.zero		1


	//----- nvinfo : EIATTR_MERCURY_ISA_VERSION
	.align		4
        /*0074*/ 	.byte	0x03, 0x5f
        /*0076*/ 	.short	0x0101


	//----- nvinfo : EIATTR_VRC_CTA_INIT_COUNT
	.align		4
        /*0078*/ 	.byte	0x02, 0x4a
	.zero		1
	.zero		1


	//----- nvinfo : EIATTR_EXIT_INSTR_OFFSETS
	.align		4
        /*007c*/ 	.byte	0x04, 0x1c
        /*007e*/ 	.short	(.L_39 - .L_38)


	//   ....[0]....
.L_38:
        /*0080*/ 	.word	0x00000230


	//   ....[1]....
        /*0084*/ 	.word	0x000002b0


	//----- nvinfo : EIATTR_CBANK_PARAM_SIZE
	.align		4
.L_39:
        /*0088*/ 	.byte	0x03, 0x19
        /*008a*/ 	.short	0x0024


	//----- nvinfo : EIATTR_PARAM_CBANK
	.align		4
        /*008c*/ 	.byte	0x04, 0x0a
        /*008e*/ 	.short	(.L_41 - .L_40)
	.align		4
.L_40:
        /*0090*/ 	.word	index@(.nv.constant0._Z16sharedmatrixaddnPiS_S_iii)
        /*0094*/ 	.short	0x0380
        /*0096*/ 	.short	0x0024


	//----- nvinfo : EIATTR_SW_WAR
	.align		4
.L_41:
        /*0098*/ 	.byte	0x04, 0x36
        /*009a*/ 	.short	(.L_43 - .L_42)
.L_42:
        /*009c*/ 	.word	0x00000008
.L_43:


//--------------------- .nv.info._Z17sharedCDTMultiplyPiS_S_iii --------------------------
	.section	.nv.info._Z17sharedCDTMultiplyPiS_S_iii,"",@"SHT_CUDA_INFO"
	.sectionflags	@""
	.align	4


	//----- nvinfo : EIATTR_CUDA_API_VERSION
	.align		4
        /*0000*/ 	.byte	0x04, 0x37
        /*0002*/ 	.short	(.L_45 - .L_44)
.L_44:
        /*0004*/ 	.word	0x00000082


	//----- nvinfo : EIATTR_KPARAM_INFO
	.align		4
.L_45:
        /*0008*/ 	.byte	0x04, 0x17
        /*000a*/ 	.short	(.L_47 - .L_46)
.L_46:
        /*000c*/ 	.word	0x00000000
        /*0010*/ 	.short	0x0005
        /*0012*/ 	.short	0x0020
        /*0014*/ 	.byte	0x00, 0xf0, 0x11, 0x00


	//----- nvinfo : EIATTR_KPARAM_INFO
	.align		4
.L_47:
        /*0018*/ 	.byte	0x04, 0x17
        /*001a*/ 	.short	(.L_49 - .L_48)
.L_48:
        /*001c*/ 	.word	0x00000000
        /*0020*/ 	.short	0x0004
        /*0022*/ 	.short	0x001c
        /*0024*/ 	.byte	0x00, 0xf0, 0x11, 0x00


	//----- nvinfo : EIATTR_KPARAM_INFO
	.align		4
.L_49:
        /*0028*/ 	.byte	0x04, 0x17
        /*002a*/ 	.short	(.L_51 - .L_50)
.L_50:
        /*002c*/ 	.word	0x00000000
        /*0030*/ 	.short	0x0003
        /*0032*/ 	.short	0x0018
        /*0034*/ 	.byte	0x00, 0xf0, 0x11, 0x00


	//----- nvinfo : EIATTR_KPARAM_INFO
	.align		4
.L_51:
        /*0038*/ 	.byte	0x04, 0x17
        /*003a*/ 	.short	(.L_53 - .L_52)
.L_52:
        /*003c*/ 	.word	0x00000000
        /*0040*/ 	.short	0x0002
        /*0042*/ 	.short	0x0010
        /*0044*/ 	.byte	0x00, 0xf5, 0x21, 0x00


	//----- nvinfo : EIATTR_KPARAM_INFO
	.align		4
.L_53:
        /*0048*/ 	.byte	0x04, 0x17
        /*004a*/ 	.short	(.L_55 - .L_54)
.L_54:
        /*004c*/ 	.word	0x00000000
        /*0050*/ 	.short	0x0001
        /*0052*/ 	.short	0x0008
        /*0054*/ 	.byte	0x00, 0xf5, 0x21, 0x00


	//----- nvinfo : EIATTR_KPARAM_INFO
	.align		4
.L_55:
        /*0058*/ 	.byte	0x04, 0x17
        /*005a*/ 	.short	(.L_57 - .L_56)
.L_56:
        /*005c*/ 	.word	0x00000000
        /*0060*/ 	.short	0x0000
        /*0062*/ 	.short	0x0000
        /*0064*/ 	.byte	0x00, 0xf5, 0x21, 0x00


	//----- nvinfo : EIATTR_SPARSE_MMA_MASK
	.align		4
.L_57:
        /*0068*/ 	.byte	0x03, 0x50
        /*006a*/ 	.short	0x0000


	//----- nvinfo : EIATTR_MAXREG_COUNT
	.align		4
        /*006c*/ 	.byte	0x03, 0x1b
        /*006e*/ 	.short	0x00ff


	//----- nvinfo : EIATTR_NUM_BARRIERS
	.align		4
        /*0070*/ 	.byte	0x02, 0x4c
        /*0072*/ 	.byte	0x01
	.zero		1


	//----- nvinfo : EIATTR_MERCURY_ISA_VERSION
	.align		4
        /*0074*/ 	.byte	0x03, 0x5f
        /*0076*/ 	.short	0x0101


	//----- nvinfo : EIATTR_VRC_CTA_INIT_COUNT
	.align		4
        /*0078*/ 	.byte	0x02, 0x4a
	.zero		1
	.zero		1


	//----- nvinfo : EIATTR_EXIT_INSTR_OFFSETS
	.align		4
        /*007c*/ 	.byte	0x04, 0x1c
        /*007e*/ 	.short	(.L_59 - .L_58)


	//   ....[0]....
.L_58:
        /*0080*/ 	.word	0x00000c70


	//   ....[1]....
        /*0084*/ 	.word	0x00000cd0


	//----- nvinfo : EIATTR_CBANK_PARAM_SIZE
	.align		4
.L_59:
        /*0088*/ 	.byte	0x03, 0x19
        /*008a*/ 	.short	0x0024


	//----- nvinfo : EIATTR_PARAM_CBANK
	.align		4
        /*008c*/ 	.byte	0x04, 0x0a
        /*008e*/ 	.short	(.L_61 - .L_60)
	.align		4
.L_60:
        /*0090*/ 	.word	index@(.nv.constant0._Z17sharedCDTMultiplyPiS_S_iii)
        /*0094*/ 	.short	0x0380
        /*0096*/ 	.short	0x0024


	//----- nvinfo : EIATTR_SW_WAR
	.align		4
.L_61:
        /*0098*/ 	.byte	0x04, 0x36
        /*009a*/ 	.short	(.L_63 - .L_62)
.L_62:
        /*009c*/ 	.word	0x00000008
.L_63:


//--------------------- .nv.info._Z18transposeCoalescedPiS_iii --------------------------
	.section	.nv.info._Z18transposeCoalescedPiS_iii,"",@"SHT_CUDA_INFO"
	.sectionflags	@""
	.align	4


	//----- nvinfo : EIATTR_CUDA_API_VERSION
	.align		4
        /*0000*/ 	.byte	0x04, 0x37
        /*0002*/ 	.short	(.L_65 - .L_64)
.L_64:
        /*0004*/ 	.word	0x00000082


	//----- nvinfo : EIATTR_KPARAM_INFO
	.align		4
.L_65:
        /*0008*/ 	.byte	0x04, 0x17
        /*000a*/ 	.short	(.L_67 - .L_66)
.L_66:
        /*000c*/ 	.word	0x00000000
        /*0010*/ 	.short	0x0004
        /*0012*/ 	.short	0x0018
        /*0014*/ 	.byte	0x00, 0xf0, 0x11, 0x00


	//----- nvinfo : EIATTR_KPARAM_INFO
	.align		4
.L_67:
        /*0018*/ 	.byte	0x04, 0x17
        /*001a*/ 	.short	(.L_69 - .L_68)
.L_68:
        /*001c*/ 	.word	0x00000000
        /*0020*/ 	.short	0x0003
        /*0022*/ 	.short	0x0014
        /*0024*/ 	.byte	0x00, 0xf0, 0x11, 0x00


	//----- nvinfo : EIATTR_KPARAM_INFO
	.align		4
.L_69:
        /*0028*/ 	.byte	0x04, 0x17
        /*002a*/ 	.short	(.L_71 - .L_70)
.L_70:
        /*002c*/ 	.word	0x00000000
        /*0030*/ 	.short	0x0002
        /*0032*/ 	.short	0x0010
        /*0034*/ 	.byte	0x00, 0xf0, 0x11, 0x00


	//----- nvinfo : EIATTR_KPARAM_INFO
	.align		4
.L_71:
        /*0038*/ 	.byte	0x04, 0x17
        /*003a*/ 	.short	(.L_73 - .L_72)
.L_72:
        /*003c*/ 	.word	0x00000000
        /*0040*/ 	.short	0x0001
        /*0042*/ 	.short	0x0008
        /*0044*/ 	.byte	0x00, 0xf5, 0x21, 0x00


	//----- nvinfo : EIATTR_KPARAM_INFO
	.align		4
.L_73:
        /*0048*/ 	.byte	0x04, 0x17
        /*004a*/ 	.short	(.L_75 - .L_74)
.L_74:
        /*004c*/ 	.word	0x00000000
        /*0050*/ 	.short	0x0000
        /*0052*/ 	.short	0x0000
        /*0054*/ 	.byte	0x00, 0xf5, 0x21, 0x00


	//----- nvinfo : EIATTR_SPARSE_MMA_MASK
	.align		4
.L_75:
        /*0058*/ 	.byte	0x03, 0x50
        /*005a*/ 	.short	0x0000


	//----- nvinfo : EIATTR_MAXREG_COUNT
	.align		4
        /*005c*/ 	.byte	0x03, 0x1b
        /*005e*/ 	.short	0x00ff


	//----- nvinfo : EIATTR_NUM_BARRIERS
	.align		4
        /*0060*/ 	.byte	0x02, 0x4c
        /*0062*/ 	.byte	0x01
	.zero		1


	//----- nvinfo : EIATTR_MERCURY_ISA_VERSION
	.align		4
        /*0064*/ 	.byte	0x03, 0x5f
        /*0066*/ 	.short	0x0101


	//----- nvinfo : EIATTR_VRC_CTA_INIT_COUNT
	.align		4
        /*0068*/ 	.byte	0x02, 0x4a
	.zero		1
	.zero		1


	//----- nvinfo : EIATTR_EXIT_INSTR_OFFSETS
	.align		4
        /*006c*/ 	.byte	0x04, 0x1c
        /*006e*/ 	.short	(.L_77 - .L_76)


	//   ....[0]....
.L_76:
        /*0070*/ 	.word	0x000001b0


	//   ....[1]....
        /*0074*/ 	.word	0x00000260


	//----- nvinfo : EIATTR_CBANK_PARAM_SIZE
	.align		4
.L_77:
        /*0078*/ 	.byte	0x03, 0x19
        /*007a*/ 	.short	0x001c


	//----- nvinfo : EIATTR_PARAM_CBANK
	.align		4
        /*007c*/ 	.byte	0x04, 0x0a
        /*007e*/ 	.short	(.L_79 - .L_78)
	.align		4
.L_78:
        /*0080*/ 	.word	index@(.nv.constant0._Z18transposeCoalescedPiS_iii)
        /*0084*/ 	.short	0x0380
        /*0086*/ 	.short	0x001c


	//----- nvinfo : EIATTR_SW_WAR
	.align		4
.L_79:
        /*0088*/ 	.byte	0x04, 0x36
        /*008a*/ 	.short	(.L_81 - .L_80)
.L_80:
        /*008c*/ 	.word	0x00000008
.L_81:


//--------------------- .nv.info._Z16sharedABMultiplyPiS_S_iii --------------------------
	.section	.nv.info._Z16sharedABMultiplyPiS_S_iii,"",@"SHT_CUDA_INFO"
	.sectionflags	@""
	.align	4


	//----- nvinfo : EIATTR_CUDA_API_VERSION
	.align		4
        /*0000*/ 	.byte	0x04, 0x37
        /*0002*/ 	.short	(.L_83 - .L_82)
.L_82:
        /*0004*/ 	.word	0x00000082


	//----- nvinfo : EIATTR_KPARAM_INFO
	.align		4
.L_83:
        /*0008*/ 	.byte	0x04, 0x17
        /*000a*/ 	.short	(.L_85 - .L_84)
.L_84:
        /*000c*/ 	.word	0x00000000
        /*0010*/ 	.short	0x0005
        /*0012*/ 	.short	0x0020
        /*0014*/ 	.byte	0x00, 0xf0, 0x11, 0x00


	//----- nvinfo : EIATTR_KPARAM_INFO
	.align		4
.L_85:
        /*0018*/ 	.byte	0x04, 0x17
        /*001a*/ 	.short	(.L_87 - .L_86)
.L_86:
        /*001c*/ 	.word	0x00000000
        /*0020*/ 	.short	0x0004
        /*0022*/ 	.short	0x001c
        /*0024*/ 	.byte	0x00, 0xf0, 0x11, 0x00


	//----- nvinfo : EIATTR_KPARAM_INFO
	.align		4
.L_87:
        /*0028*/ 	.byte	0x04, 0x17
        /*002a*/ 	.short	(.L_89 - .L_88)
.L_88:
        /*002c*/ 	.word	0x00000000
        /*0030*/ 	.short	0x0003
        /*0032*/ 	.short	0x0018
        /*0034*/ 	.byte	0x00, 0xf0, 0x11, 0x00


	//----- nvinfo : EIATTR_KPARAM_INFO
	.align		4
.L_89:
        /*0038*/ 	.byte	0x04, 0x17
        /*003a*/ 	.short	(.L_91 - .L_90)
.L_90:
        /*003c*/ 	.word	0x00000000
        /*0040*/ 	.short	0x0002
        /*0042*/ 	.short	0x0010
        /*0044*/ 	.byte	0x00, 0xf5, 0x21, 0x00


	//----- nvinfo : EIATTR_KPARAM_INFO
	.align		4
.L_91:
        /*0048*/ 	.byte	0x04, 0x17
        /*004a*/ 	.short	(.L_93 - .L_92)
.L_92:
        /*004c*/ 	.word	0x00000000
        /*0050*/ 	.short	0x0001
        /*0052*/ 	.short	0x0008
        /*0054*/ 	.byte	0x00, 0xf5, 0x21, 0x00


	//----- nvinfo : EIATTR_KPARAM_INFO
	.align		4
.L_93:
        /*0058*/ 	.byte	0x04, 0x17
        /*005a*/ 	.short	(.L_95 - .L_94)
.L_94:
        /*005c*/ 	.word	0x00000000
        /*0060*/ 	.short	0x0000
        /*0062*/ 	.short	0x0000
        /*0064*/ 	.byte	0x00, 0xf5, 0x21, 0x00


	//----- nvinfo : EIATTR_SPARSE_MMA_MASK
	.align		4
.L_95:
        /*0068*/ 	.byte	0x03, 0x50
        /*006a*/ 	.short	0x0000


	//----- nvinfo : EIATTR_MAXREG_COUNT
	.align		4
        /*006c*/ 	.byte	0x03, 0x1b
        /*006e*/ 	.short	0x00ff


	//----- nvinfo : EIATTR_NUM_BARRIERS
	.align		4
        /*0070*/ 	.byte	0x02, 0x4c
        /*0072*/ 	.byte	0x01
	.zero		1


	//----- nvinfo : EIATTR_MERCURY_ISA_VERSION
	.align		4
        /*0074*/ 	.byte	0x03, 0x5f
        /*0076*/ 	.short	0x0101


	//----- nvinfo : EIATTR_VRC_CTA_INIT_COUNT
	.align		4
        /*0078*/ 	.byte	0x02, 0x4a
	.zero		1
	.zero		1


	//----- nvinfo : EIATTR_EXIT_INSTR_OFFSETS
	.align		4
        /*007c*/ 	.byte	0x04, 0x1c
        /*007e*/ 	.short	(.L_97 - .L_96)


	//   ....[0]....
.L_96:
        /*0080*/ 	.word	0x00000c40


	//   ....[1]....
        /*0084*/ 	.word	0x00000ca0


	//----- nvinfo : EIATTR_CBANK_PARAM_SIZE
	.align		4
.L_97:
        /*0088*/ 	.byte	0x03, 0x19
        /*008a*/ 	.short	0x0024


	//----- nvinfo : EIATTR_PARAM_CBANK
	.align		4
        /*008c*/ 	.byte	0x04, 0x0a
        /*008e*/ 	.short	(.L_99 - .L_98)
	.align		4
.L_98:
        /*0090*/ 	.word	index@(.nv.constant0._Z16sharedABMultiplyPiS_S_iii)
        /*0094*/ 	.short	0x0380
        /*0096*/ 	.short	0x0024


	//----- nvinfo : EIATTR_SW_WAR
	.align		4
.L_99:
        /*0098*/ 	.byte	0x04, 0x36
        /*009a*/ 	.short	(.L_101 - .L_100)
.L_100:
        /*009c*/ 	.word	0x00000008
.L_101:


//--------------------- .nv.callgraph             --------------------------
	.section	.nv.callgraph,"",@"SHT_CUDA_CALLGRAPH"
	.align	4
	.sectionentsize	8
	.align		4
        /*0000*/ 	.word	0x00000000
	.align		4
        /*0004*/ 	.word	0xffffffff
	.align		4
        /*0008*/ 	.word	0x00000000
	.align		4
        /*000c*/ 	.word	0xfffffffe
	.align		4
        /*0010*/ 	.word	0x00000000
	.align		4
        /*0014*/ 	.word	0xfffffffd
	.align		4
        /*0018*/ 	.word	0x00000000
	.align		4
        /*001c*/ 	.word	0xfffffffc


//--------------------- .text._Z16sharedmatrixaddnPiS_S_iii --------------------------
	.section	.text._Z16sharedmatrixaddnPiS_S_iii,"ax",@progbits
	.align	128
        .global         _Z16sharedmatrixaddnPiS_S_iii
        .type           _Z16sharedmatrixaddnPiS_S_iii,@function
        .size           _Z16sharedmatrixaddnPiS_S_iii,(.L_x_8 - _Z16sharedmatrixaddnPiS_S_iii)
        .other          _Z16sharedmatrixaddnPiS_S_iii,@"STO_CUDA_ENTRY STV_DEFAULT"
_Z16sharedmatrixaddnPiS_S_iii:
.text._Z16sharedmatrixaddnPiS_S_iii:
[----:B------:R-:W-:Y:S01]  /*0000*/  LDC R1, c[0x0][0x37c] ;  /* 0x0000df00ff017b82 */ /* 0x000fe20000000800 */
[----:B------:R-:W0:Y:S07]  /*0010*/  S2R R13, SR_TID.X ;  /* 0x00000000000d7919 */ /* 0x000e2e0000002100 */
[----:B------:R-:W1:Y:S01]  /*0020*/  LDC R0, c[0x0][0x364] ;  /* 0x0000d900ff007b82 */ /* 0x000e620000000800 */
[----:B------:R-:W2:Y:S01]  /*0030*/  LDCU UR7, c[0x0][0x3a0] ;  /* 0x00007400ff0777ac */ /* 0x000ea20008000800 */
[----:B------:R-:W1:Y:S01]  /*0040*/  S2R R11, SR_TID.Y ;  /* 0x00000000000b7919 */ /* 0x000e620000002200 */
[----:B------:R-:W3:Y:S05]  /*0050*/  LDCU UR6, c[0x0][0x398] ;  /* 0x00007300ff0677ac */ /* 0x000eea0008000800 */
[----:B------:R-:W0:Y:S01]  /*0060*/  S2UR UR5, SR_CTAID.X ;  /* 0x00000000000579c3 */ /* 0x000e220000002500 */
[----:B------:R-:W4:Y:S07]  /*0070*/  LDCU.64 UR8, c[0x0][0x358] ;  /* 0x00006b00ff0877ac */ /* 0x000f2e0008000a00 */
[----:B------:R-:W0:Y:S08]  /*0080*/  LDC R7, c[0x0][0x360] ;  /* 0x0000d800ff077b82 */ /* 0x000e300000000800 */
[----:B------:R-:W1:Y:S08]  /*0090*/  S2UR UR4, SR_CTAID.Y ;  /* 0x00000000000479c3 */ /* 0x000e700000002600 */
[----:B------:R-:W5:Y:S01]  /*00a0*/  LDC.64 R2, c[0x0][0x380] ;  /* 0x0000e000ff027b82 */ /* 0x000f620000000a00 */
[----:B0-----:R-:W-:-:S07]  /*00b0*/  IMAD R7, R7, UR5, R13 ;  /* 0x0000000507077c24 */ /* 0x001fce000f8e020d */
[----:B------:R-:W0:Y:S01]  /*00c0*/  LDC.64 R4, c[0x0][0x388] ;  /* 0x0000e200ff047b82 */ /* 0x000e220000000a00 */
[----:B--2---:R-:W-:Y:S01]  /*00d0*/  ISETP.GE.AND P0, PT, R7, UR7, PT ;  /* 0x0000000707007c0c */ /* 0x004fe2000bf06270 */
[----:B-1----:R-:W-:-:S05]  /*00e0*/  IMAD R0, R0, UR4, R11 ;  /* 0x0000000400007c24 */ /* 0x002fca000f8e020b */
[----:B---3--:R-:W-:-:S13]  /*00f0*/  ISETP.LT.AND P0, PT, R0, UR6, !P0 ;  /* 0x0000000600007c0c */ /* 0x008fda000c701270 */
[----:B------:R-:W-:-:S04]  /*0100*/  @P0 IMAD R9, R0, UR7, R7 ;  /* 0x0000000700090c24 */ /* 0x000fc8000f8e0207 */
[----:B-----5:R-:W-:-:S04]  /*0110*/  @P0 IMAD.WIDE R2, R9, 0x4, R2 ;  /* 0x0000000409020825 */ /* 0x020fc800078e0202 */
[----:B0-----:R-:W-:Y:S02]  /*0120*/  @P0 IMAD.WIDE R4, R9, 0x4, R4 ;  /* 0x0000000409040825 */ /* 0x001fe400078e0204 */
[----:B----4-:R-:W2:Y:S04]  /*0130*/  @P0 LDG.E R3, desc[UR8][R2.64] ;  /* 0x0000000802030981 */ /* 0x010ea8000c1e1900 */
[----:B------:R-:W3:Y:S01]  /*0140*/  @P0 LDG.E R5, desc[UR8][R4.64] ;  /* 0x0000000804050981 */ /* 0x000ee2000c1e1900 */
[----:B------:R-:W0:Y:S01]  /*0150*/  S2UR UR6, SR_CgaCtaId ;  /* 0x00000000000679c3 */ /* 0x000e220000008800 */
[----:B------:R-:W-:Y:S02]  /*0160*/  UMOV UR4, 0x400 ;  /* 0x0000040000047882 */ /* 0x000fe40000000000 */
[----:B------:R-:W-:-:S02]  /*0170*/  UIADD3 UR5, UPT, UPT, UR4, 0x1000, URZ ;  /* 0x0000100004057890 */ /* 0x000fc4000fffe0ff */
[----:B0-----:R-:W-:Y:S02]  /*0180*/  ULEA UR4, UR6, UR4, 0x18 ;  /* 0x0000000406047291 */ /* 0x001fe4000f8ec0ff */
[----:B------:R-:W-:-:S04]  /*0190*/  ULEA UR5, UR6, UR5, 0x18 ;  /* 0x0000000506057291 */ /* 0x000fc8000f8ec0ff */
[C---:B------:R-:W-:Y:S02]  /*01a0*/  LEA R6, R11.reuse, UR4, 0x7 ;  /* 0x000000040b067c11 */ /* 0x040fe4000f8e38ff */
[----:B------:R-:W-:Y:S02]  /*01b0*/  LEA R8, R11, UR5, 0x7 ;  /* 0x000000050b087c11 */ /* 0x000fe4000f8e38ff */
[C---:B------:R-:W-:Y:S02]  /*01c0*/  LEA R6, R13.reuse, R6, 0x2 ;  /* 0x000000060d067211 */ /* 0x040fe400078e10ff */
[----:B------:R-:W-:-:S03]  /*01d0*/  LEA R8, R13, R8, 0x2 ;  /* 0x000000080d087211 */ /* 0x000fc600078e10ff */
[----:B--2---:R0:W-:Y:S04]  /*01e0*/  @P0 STS [R6], R3 ;  /* 0x0000000306000388 */ /* 0x0041e80000000800 */
[----:B---3--:R0:W-:Y:S04]  /*01f0*/  @P0 STS [R8], R5 ;  /* 0x0000000508000388 */ /* 0x0081e80000000800 */
[----:B------:R0:W-:Y:S04]  /*0200*/  @!P0 STS [R6], RZ ;  /* 0x000000ff06008388 */ /* 0x0001e80000000800 */
[----:B------:R0:W-:Y:S01]  /*0210*/  @!P0 STS [R8], RZ ;  /* 0x000000ff08008388 */ /* 0x0001e20000000800 */
[----:B------:R-:W-:Y:S06]  /*0220*/  BAR.SYNC.DEFER_BLOCKING 0x0 ;  /* 0x0000000000007b1d */ /* 0x000fec0000010000 */
[----:B------:R-:W-:Y:S05]  /*0230*/  @!P0 EXIT ;  /* 0x000000000000894d */ /* 0x000fea0003800000 */
[----:B0-----:R-:W-:Y:S01]  /*0240*/  LDS R6, [R6] ;  /* 0x0000000006067984 */ /* 0x001fe20000000800 */
[----:B------:R-:W0:Y:S01]  /*0250*/  LDC.64 R2, c[0x0][0x390] ;  /* 0x0000e400ff027b82 */ /* 0x000e220000000a00 */
[----:B------:R-:W-:Y:S02]  /*0260*/  IMAD R7, R0, UR7, R7 ;  /* 0x0000000700077c24 */ /* 0x000fe4000f8e0207 */
[----:B------:R-:W1:Y:S02]  /*0270*/  LDS R5, [R8] ;  /* 0x0000000008057984 */ /* 0x000e640000000800 */
[----:B0-----:R-:W-:Y:S01]  /*0280*/  IMAD.WIDE R2, R7, 0x4, R2 ;  /* 0x0000000407027825 */ /* 0x001fe200078e0202 */
[----:B-1----:R-:W-:-:S05]  /*0290*/  IADD3 R5, PT, PT, R6, R5, RZ ;  /* 0x0000000506057210 */ /* 0x002fca0007ffe0ff */
[----:B------:R-:W-:Y:S01]  /*02a0*/  STG.E desc[UR8][R2.64], R5 ;  /* 0x0000000502007986 */ /* 0x000fe2000c101908 */
[----:B------:R-:W-:Y:S05]  /*02b0*/  EXIT ;  /* 0x000000000000794d */ /* 0x000fea0003800000 */
.L_x_0:
[----:B------:R-:W-:-:S00]  /*02c0*/  BRA `(.L_x_0) ;  /* 0xfffffffc00fc7947 */ /* 0x000fc0000383ffff */
[----:B------:R-:W-:-:S00]  /*02d0*/  NOP ;  /* 0x0000000000007918 */ /* 0x000fc00000000000 */
        /* <DEDUP_REMOVED lines=10> */
.L_x_8:


//--------------------- .text._Z17sharedCDTMultiplyPiS_S_iii --------------------------
	.section	.text._Z17sharedCDTMultiplyPiS_S_iii,"ax",@progbits
	.align	128
        .global         _Z17sharedCDTMultiplyPiS_S_iii
        .type           _Z17sharedCDTMultiplyPiS_S_iii,@function
        .size           _Z17sharedCDTMultiplyPiS_S_iii,(.L_x_9 - _Z17sharedCDTMultiplyPiS_S_iii)
        .other          _Z17sharedCDTMultiplyPiS_S_iii,@"STO_CUDA_ENTRY STV_DEFAULT"
_Z17sharedCDTMultiplyPiS_S_iii:
.text._Z17sharedCDTMultiplyPiS_S_iii:
[----:B------:R-:W-:Y:S01]  /*0000*/  LDC R1, c[0x0][0x37c] ;  /* 0x0000df00ff017b82 */ /* 0x000fe20000000800 */
[----:B------:R-:W0:Y:S01]  /*0010*/  LDCU UR8, c[0x0][0x39c] ;  /* 0x00007380ff0877ac */ /* 0x000e220008000800 */
[----:B------:R-:W1:Y:S06]  /*0020*/  S2R R7, SR_TID.Y ;  /* 0x0000000000077919 */ /* 0x000e6c0000002200 */
[----:B------:R-:W1:Y:S01]  /*0030*/  LDC R5, c[0x0][0x364] ;  /* 0x0000d900ff057b82 */ /* 0x000e620000000800 */
[----:B------:R-:W-:Y:S01]  /*0040*/  HFMA2 R23, -RZ, RZ, 0, 0 ;  /* 0x00000000ff177431 */ /* 0x000fe200000001ff */
[----:B------:R-:W2:Y:S01]  /*0050*/  LDCU UR12, c[0x0][0x3a0] ;  /* 0x00007400ff0c77ac */ /* 0x000ea20008000800 */
[----:B------:R-:W3:Y:S01]  /*0060*/  S2R R19, SR_TID.X ;  /* 0x0000000000137919 */ /* 0x000ee20000002100 */
[----:B------:R-:W4:Y:S04]  /*0070*/  LDCU.64 UR4, c[0x0][0x358] ;  /* 0x00006b00ff0477ac */ /* 0x000f280008000a00 */
[----:B------:R-:W1:Y:S01]  /*0080*/  S2UR UR6, SR_CTAID.Y ;  /* 0x00000000000679c3 */ /* 0x000e620000002600 */
[----:B0-----:R-:W-:-:S07]  /*0090*/  I2FP.F32.S32 R0, UR8 ;  /* 0x0000000800007c45 */ /* 0x001fce0008201400 */
[----:B------:R-:W3:Y:S01]  /*00a0*/  S2UR UR7, SR_CTAID.X ;  /* 0x00000000000779c3 */ /* 0x000ee20000002500 */
[----:B------:R-:W-:-:S07]  /*00b0*/  FMUL R2, R0, 0.03125 ;  /* 0x3d00000000027820 */ /* 0x000fce0000400000 */
[----:B------:R-:W3:Y:S01]  /*00c0*/  LDC R0, c[0x0][0x360] ;  /* 0x0000d800ff007b82 */ /* 0x000ee20000000800 */
[----:B------:R-:W0:Y:S01]  /*00d0*/  F2I.CEIL.NTZ R2, R2 ;  /* 0x0000000200027305 */ /* 0x000e22000020b100 */
[----:B-1----:R-:W-:Y:S01]  /*00e0*/  IMAD R21, R5, UR6, R7 ;  /* 0x0000000605157c24 */ /* 0x002fe2000f8e0207 */
[----:B0-----:R-:W-:Y:S01]  /*00f0*/  ISETP.GE.AND P0, PT, R2, 0x1, PT ;  /* 0x000000010200780c */ /* 0x001fe20003f06270 */
[----:B---3--:R-:W-:-:S12]  /*0100*/  IMAD R20, R0, UR7, R19 ;  /* 0x0000000700147c24 */ /* 0x008fd8000f8e0213 */
[----:B--2-4-:R-:W-:Y:S05]  /*0110*/  @!P0 BRA `(.L_x_1) ;  /* 0x0000000800c88947 */ /* 0x014fea0003800000 */
[----:B------:R-:W0:Y:S01]  /*0120*/  S2R R6, SR_CgaCtaId ;  /* 0x0000000000067919 */ /* 0x000e220000008800 */
[----:B------:R-:W1:Y:S01]  /*0130*/  LDCU UR6, c[0x0][0x3a0] ;  /* 0x00007400ff0677ac */ /* 0x000e620008000800 */
[----:B------:R-:W-:Y:S01]  /*0140*/  MOV R3, 0x400 ;  /* 0x0000040000037802 */ /* 0x000fe20000000f00 */
[----:B------:R-:W-:Y:S01]  /*0150*/  IMAD R22, R0, UR7, R7 ;  /* 0x0000000700167c24 */ /* 0x000fe2000f8e0207 */
[----:B------:R-:W-:Y:S01]  /*0160*/  IADD3 R17, PT, PT, -R2, RZ, RZ ;  /* 0x000000ff02117210 */ /* 0x000fe20007ffe1ff */
[----:B------:R-:W2:Y:S01]  /*0170*/  LDCU UR9, c[0x0][0x3a0] ;  /* 0x00007400ff0977ac */ /* 0x000ea20008000800 */
[----:B------:R-:W-:Y:S02]  /*0180*/  IADD3 R4, PT, PT, R3, 0x1000, RZ ;  /* 0x0000100003047810 */ /* 0x000fe40007ffe0ff */
[----:B------:R-:W-:Y:S01]  /*0190*/  MOV R23, RZ ;  /* 0x000000ff00177202 */ /* 0x000fe20000000f00 */
[----:B------:R-:W3:Y:S01]  /*01a0*/  LDCU.64 UR10, c[0x0][0x398] ;  /* 0x00007300ff0a77ac */ /* 0x000ee20008000a00 */
[----:B-1----:R-:W-:Y:S01]  /*01b0*/  IMAD R16, R22, UR6, R19 ;  /* 0x0000000616107c24 */ /* 0x002fe2000f8e0213 */
[----:B0-----:R-:W-:-:S02]  /*01c0*/  LEA R4, R6, R4, 0x18 ;  /* 0x0000000406047211 */ /* 0x001fc400078ec0ff */
[----:B------:R-:W-:Y:S02]  /*01d0*/  LEA R18, R6, R3, 0x18 ;  /* 0x0000000306127211 */ /* 0x000fe400078ec0ff */
[----:B------:R-:W-:Y:S01]  /*01e0*/  MOV R6, R19 ;  /* 0x0000001300067202 */ /* 0x000fe20000000f00 */
[C-C-:B------:R-:W-:Y:S01]  /*01f0*/  IMAD R2, R7.reuse, 0x84, R4.reuse ;  /* 0x0000008407027824 */ /* 0x140fe200078e0204 */
[----:B------:R-:W-:Y:S01]  /*0200*/  LEA R18, R7, R18, 0x7 ;  /* 0x0000001207127211 */ /* 0x000fe200078e38ff */
[----:B------:R-:W-:Y:S02]  /*0210*/  IMAD R3, R19, 0x84, R4 ;  /* 0x0000008413037824 */ /* 0x000fe400078e0204 */
[----:B------:R-:W-:Y:S01]  /*0220*/  IMAD R7, R21, UR8, R19 ;  /* 0x0000000815077c24 */ /* 0x000fe2000f8e0213 */
[C---:B------:R-:W-:Y:S02]  /*0230*/  LEA R4, R19.reuse, R18, 0x2 ;  /* 0x0000001213047211 */ /* 0x040fe400078e10ff */
[----:B--23--:R-:W-:-:S07]  /*0240*/  LEA R2, R19, R2, 0x2 ;  /* 0x0000000213027211 */ /* 0x00cfce00078e10ff */
.L_x_2:
[----:B------:R-:W-:Y:S01]  /*0250*/  ISETP.GE.AND P1, PT, R19, UR11, PT ;  /* 0x0000000b13007c0c */ /* 0x000fe2000bf26270 */
[----:B------:R-:W-:Y:S01]  /*0260*/  HFMA2 R29, -RZ, RZ, 0, 0 ;  /* 0x00000000ff1d7431 */ /* 0x000fe200000001ff */
[----:B------:R-:W-:Y:S02]  /*0270*/  ISETP.GE.AND P0, PT, R6, UR11, PT ;  /* 0x0000000b06007c0c */ /* 0x000fe4000bf06270 */
[----:B------:R-:W-:Y:S02]  /*0280*/  ISETP.GE.OR P1, PT, R21, UR10, P1 ;  /* 0x0000000a15007c0c */ /* 0x000fe40008f26670 */
[----:B------:R-:W-:Y:S02]  /*0290*/  ISETP.GE.OR P0, PT, R22, UR9, P0 ;  /* 0x0000000916007c0c */ /* 0x000fe40008706670 */
[----:B------:R-:W-:-:S09]  /*02a0*/  MOV R27, RZ ;  /* 0x000000ff001b7202 */ /* 0x000fd20000000f00 */
[----:B------:R-:W0:Y:S08]  /*02b0*/  @!P1 LDC.64 R10, c[0x0][0x380] ;  /* 0x0000e000ff0a9b82 */ /* 0x000e300000000a00 */
[----:B------:R-:W1:Y:S01]  /*02c0*/  @!P0 LDC.64 R8, c[0x0][0x388] ;  /* 0x0000e200ff088b82 */ /* 0x000e620000000a00 */
[----:B0-----:R-:W-:-:S05]  /*02d0*/  @!P1 IMAD.WIDE R10, R7, 0x4, R10 ;  /* 0x00000004070a9825 */ /* 0x001fca00078e020a */
[----:B------:R-:W2:Y:S01]  /*02e0*/  @!P1 LDG.E R27, desc[UR4][R10.64] ;  /* 0x000000040a1b9981 */ /* 0x000ea2000c1e1900 */
[----:B-1----:R-:W-:-:S05]  /*02f0*/  @!P0 IMAD.WIDE R8, R16, 0x4, R8 ;  /* 0x0000000410088825 */ /* 0x002fca00078e0208 */
[----:B------:R-:W3:Y:S04]  /*0300*/  @!P0 LDG.E R29, desc[UR4][R8.64] ;  /* 0x00000004081d8981 */ /* 0x000ee8000c1e1900 */
[----:B--2---:R-:W-:Y:S04]  /*0310*/  STS [R4], R27 ;  /* 0x0000001b04007388 */ /* 0x004fe80000000800 */
[----:B---3--:R-:W-:Y:S01]  /*0320*/  STS [R2], R29 ;  /* 0x0000001d02007388 */ /* 0x008fe20000000800 */
[----:B------:R-:W-:Y:S06]  /*0330*/  BAR.SYNC.DEFER_BLOCKING 0x0 ;  /* 0x0000000000007b1d */ /* 0x000fec0000010000 */
[----:B------:R-:W-:Y:S04]  /*0340*/  LDS R25, [R3] ;  /* 0x0000000003197984 */ /* 0x000fe80000000800 */
[----:B------:R-:W0:Y:S04]  /*0350*/  LDS.128 R12, [R18] ;  /* 0x00000000120c7984 */ /* 0x000e280000000c00 */
[----:B------:R-:W1:Y:S04]  /*0360*/  LDS R24, [R3+0x4] ;  /* 0x0000040003187984 */ /* 0x000e680000000800 */
[----:B------:R-:W-:Y:S01]  /*0370*/  LDS.128 R8, [R18+0x10] ;  /* 0x0000100012087984 */ /* 0x000fe20000000c00 */
[----:B0-----:R-:W-:-:S03]  /*0380*/  IMAD R12, R12, R25, RZ ;  /* 0x000000190c0c7224 */ /* 0x001fc600078e02ff */
[----:B------:R-:W0:Y:S02]  /*0390*/  LDS R25, [R3+0x8] ;  /* 0x0000080003197984 */ /* 0x000e240000000800 */
[----:B------:R-:W-:Y:S02]  /*03a0*/  I2FP.F32.S32 R26, R12 ;  /* 0x0000000c001a7245 */ /* 0x000fe40000201400 */
[----:B------:R-:W2:Y:S03]  /*03b0*/  LDS R12, [R3+0xc] ;  /* 0x00000c00030c7984 */ /* 0x000ea60000000800 */
[----:B------:R-:W-:Y:S02]  /*03c0*/  FADD R26, R26, R23 ;  /* 0x000000171a1a7221 */ /* 0x000fe40000000000 */
[----:B------:R-:W3:Y:S01]  /*03d0*/  LDS R23, [R3+0x10] ;  /* 0x0000100003177984 */ /* 0x000ee20000000800 */
[----:B-1----:R-:W-:-:S03]  /*03e0*/  IMAD R13, R24, R13, RZ ;  /* 0x0000000d180d7224 */ /* 0x002fc600078e02ff */
[----:B------:R-:W1:Y:S02]  /*03f0*/  LDS R24, [R3+0x14] ;  /* 0x0000140003187984 */ /* 0x000e640000000800 */
[----:B------:R-:W-:-:S05]  /*0400*/  I2FP.F32.S32 R13, R13 ;  /* 0x0000000d000d7245 */ /* 0x000fca0000201400 */
[----:B------:R-:W-:Y:S01]  /*0410*/  FADD R13, R26, R13 ;  /* 0x0000000d1a0d7221 */ /* 0x000fe20000000000 */
[----:B0-----:R-:W-:Y:S02]  /*0420*/  IMAD R14, R25, R14, RZ ;  /* 0x0000000e190e7224 */ /* 0x001fe400078e02ff */
[----:B------:R-:W-:Y:S01]  /*0430*/  LDS R25, [R3+0x20] ;  /* 0x0000200003197984 */ /* 0x000fe20000000800 */
[----:B--2---:R-:W-:Y:S02]  /*0440*/  IMAD R12, R12, R15, RZ ;  /* 0x0000000f0c0c7224 */ /* 0x004fe400078e02ff */
[----:B------:R-:W-:Y:S01]  /*0450*/  I2FP.F32.S32 R14, R14 ;  /* 0x0000000e000e7245 */ /* 0x000fe20000201400 */
[----:B---3--:R-:W-:Y:S02]  /*0460*/  IMAD R8, R8, R23, RZ ;  /* 0x0000001708087224 */ /* 0x008fe400078e02ff */
[----:B------:R-:W-:Y:S02]  /*0470*/  I2FP.F32.S32 R12, R12 ;  /* 0x0000000c000c7245 */ /* 0x000fe40000201400 */
[----:B------:R-:W-:Y:S01]  /*0480*/  FADD R13, R13, R14 ;  /* 0x0000000e0d0d7221 */ /* 0x000fe20000000000 */
[----:B------:R-:W0:Y:S01]  /*0490*/  LDS R23, [R3+0x18] ;  /* 0x0000180003177984 */ /* 0x000e220000000800 */
[----:B------:R-:W-:-:S02]  /*04a0*/  I2FP.F32.S32 R15, R8 ;  /* 0x00000008000f7245 */ /* 0x000fc40000201400 */
[----:B------:R-:W-:Y:S01]  /*04b0*/  FADD R12, R13, R12 ;  /* 0x0000000c0d0c7221 */ /* 0x000fe20000000000 */
[----:B------:R-:W2:Y:S03]  /*04c0*/  LDS R8, [R3+0x1c] ;  /* 0x00001c0003087984 */ /* 0x000ea60000000800 */
[----:B------:R-:W-:Y:S02]  /*04d0*/  FADD R26, R12, R15 ;  /* 0x0000000f0c1a7221 */ /* 0x000fe40000000000 */
[----:B------:R-:W3:Y:S01]  /*04e0*/  LDS.128 R12, [R18+0x20] ;  /* 0x00002000120c7984 */ /* 0x000ee20000000c00 */
[----:B-1----:R-:W-:-:S03]  /*04f0*/  IMAD R9, R24, R9, RZ ;  /* 0x0000000918097224 */ /* 0x002fc600078e02ff */
[----:B------:R-:W1:Y:S02]  /*0500*/  LDS R24, [R3+0x24] ;  /* 0x0000240003187984 */ /* 0x000e640000000800 */
[----:B------:R-:W-:-:S05]  /*0510*/  I2FP.F32.S32 R9, R9 ;  /* 0x0000000900097245 */ /* 0x000fca0000201400 */
[----:B------:R-:W-:Y:S01]  /*0520*/  FADD R26, R26, R9 ;  /* 0x000000091a1a7221 */ /* 0x000fe20000000000 */
[----:B0-----:R-:W-:Y:S02]  /*0530*/  IMAD R10, R23, R10, RZ ;  /* 0x0000000a170a7224 */ /* 0x001fe400078e02ff */
[----:B------:R-:W0:Y:S01]  /*0540*/  LDS R23, [R3+0x28] ;  /* 0x0000280003177984 */ /* 0x000e220000000800 */
[----:B--2---:R-:W-:Y:S02]  /*0550*/  IMAD R8, R8, R11, RZ ;  /* 0x0000000b08087224 */ /* 0x004fe400078e02ff */
[----:B------:R-:W-:Y:S01]  /*0560*/  I2FP.F32.S32 R9, R10 ;  /* 0x0000000a00097245 */ /* 0x000fe20000201400 */
[----:B---3--:R-:W-:Y:S02]  /*0570*/  IMAD R25, R12, R25, RZ ;  /* 0x000000190c197224 */ /* 0x008fe400078e02ff */
[----:B------:R-:W-:Y:S01]  /*0580*/  I2FP.F32.S32 R8, R8 ;  /* 0x0000000800087245 */ /* 0x000fe20000201400 */
[----:B------:R-:W2:Y:S01]  /*0590*/  LDS R12, [R3+0x2c] ;  /* 0x00002c00030c7984 */ /* 0x000ea20000000800 */
[----:B------:R-:W-:Y:S01]  /*05a0*/  FADD R9, R26, R9 ;  /* 0x000000091a097221 */ /* 0x000fe20000000000 */
[----:B------:R-:W-:-:S03]  /*05b0*/  I2FP.F32.S32 R25, R25 ;  /* 0x0000001900197245 */ /* 0x000fc60000201400 */
[----:B------:R-:W-:Y:S01]  /*05c0*/  FADD R8, R9, R8 ;  /* 0x0000000809087221 */ /* 0x000fe20000000000 */
[----:B-1----:R-:W-:Y:S02]  /*05d0*/  IMAD R26, R24, R13, RZ ;  /* 0x0000000d181a7224 */ /* 0x002fe400078e02ff */
[----:B------:R-:W-:Y:S01]  /*05e0*/  LDS R13, [R3+0x30] ;  /* 0x00003000030d7984 */ /* 0x000fe20000000800 */
[----:B------:R-:W-:-:S03]  /*05f0*/  FADD R25, R8, R25 ;  /* 0x0000001908197221 */ /* 0x000fc60000000000 */
[----:B------:R-:W1:Y:S04]  /*0600*/  LDS.128 R8, [R18+0x30] ;  /* 0x0000300012087984 */ /* 0x000e680000000c00 */
[----:B------:R-:W3:Y:S01]  /*0610*/  LDS R24, [R3+0x34] ;  /* 0x0000340003187984 */ /* 0x000ee20000000800 */
[----:B------:R-:W-:-:S05]  /*0620*/  I2FP.F32.S32 R26, R26 ;  /* 0x0000001a001a7245 */ /* 0x000fca0000201400 */
[----:B------:R-:W-:Y:S02]  /*0630*/  FADD R25, R25, R26 ;  /* 0x0000001a19197221 */ /* 0x000fe40000000000 */
[----:B------:R-:W4:Y:S01]  /*0640*/  LDS R26, [R3+0x3c] ;  /* 0x00003c00031a7984 */ /* 0x000f220000000800 */
[----:B0-----:R-:W-:-:S03]  /*0650*/  IMAD R14, R23, R14, RZ ;  /* 0x0000000e170e7224 */ /* 0x001fc600078e02ff */
[----:B------:R-:W0:Y:S02]  /*0660*/  LDS R23, [R3+0x38] ;  /* 0x0000380003177984 */ /* 0x000e240000000800 */
[----:B------:R-:W-:Y:S01]  /*0670*/  I2FP.F32.S32 R14, R14 ;  /* 0x0000000e000e7245 */ /* 0x000fe20000201400 */
[----:B--2---:R-:W-:-:S04]  /*0680*/  IMAD R12, R12, R15, RZ ;  /* 0x0000000f0c0c7224 */ /* 0x004fc800078e02ff */
[----:B------:R-:W-:Y:S01]  /*0690*/  FADD R25, R25, R14 ;  /* 0x0000000e19197221 */ /* 0x000fe20000000000 */
[----:B------:R-:W-:-:S05]  /*06a0*/  I2FP.F32.S32 R12, R12 ;  /* 0x0000000c000c7245 */ /* 0x000fca0000201400 */
[----:B------:R-:W-:Y:S01]  /*06b0*/  FADD R25, R25, R12 ;  /* 0x0000000c19197221 */ /* 0x000fe20000000000 */
[----:B-1----:R-:W-:Y:S02]  /*06c0*/  IMAD R8, R8, R13, RZ ;  /* 0x0000000d08087224 */ /* 0x002fe400078e02ff */
[----:B------:R-:W-:Y:S01]  /*06d0*/  LDS.128 R12, [R18+0x40] ;  /* 0x00004000120c7984 */ /* 0x000fe20000000c00 */
[----:B---3--:R-:W-:-:S03]  /*06e0*/  IMAD R24, R24, R9, RZ ;  /* 0x0000000918187224 */ /* 0x008fc600078e02ff */
[----:B------:R-:W1:Y:S01]  /*06f0*/  LDS R9, [R3+0x40] ;  /* 0x0000400003097984 */ /* 0x000e620000000800 */
[----:B------:R-:W-:-:S05]  /*0700*/  I2FP.F32.S32 R8, R8 ;  /* 0x0000000800087245 */ /* 0x000fca0000201400 */
[----:B------:R-:W-:Y:S01]  /*0710*/  FADD R8, R25, R8 ;  /* 0x0000000819087221 */ /* 0x000fe20000000000 */
[----:B------:R-:W-:Y:S02]  /*0720*/  I2FP.F32.S32 R25, R24 ;  /* 0x0000001800197245 */ /* 0x000fe40000201400 */
[----:B------:R-:W2:Y:S01]  /*0730*/  LDS R24, [R3+0x44] ;  /* 0x0000440003187984 */ /* 0x000ea20000000800 */
[----:B----4-:R-:W-:Y:S02]  /*0740*/  IMAD R11, R26, R11, RZ ;  /* 0x0000000b1a0b7224 */ /* 0x010fe400078e02ff */
[----:B0-----:R-:W-:Y:S02]  /*0750*/  IMAD R10, R23, R10, RZ ;  /* 0x0000000a170a7224 */ /* 0x001fe400078e02ff */
[----:B------:R-:W-:Y:S01]  /*0760*/  FADD R8, R8, R25 ;  /* 0x0000001908087221 */ /* 0x000fe20000000000 */
[----:B------:R-:W-:Y:S01]  /*0770*/  I2FP.F32.S32 R11, R11 ;  /* 0x0000000b000b7245 */ /* 0x000fe20000201400 */
[----:B------:R-:W-:Y:S01]  /*0780*/  LDS R25, [R3+0x50] ;  /* 0x0000500003197984 */ /* 0x000fe20000000800 */
[----:B------:R-:W-:-:S05]  /*0790*/  I2FP.F32.S32 R23, R10 ;  /* 0x0000000a00177245 */ /* 0x000fca0000201400 */
[----:B------:R-:W-:Y:S02]  /*07a0*/  FADD R8, R8, R23 ;  /* 0x0000001708087221 */ /* 0x000fe40000000000 */
[----:B------:R-:W0:Y:S02]  /*07b0*/  LDS R23, [R3+0x48] ;  /* 0x0000480003177984 */ /* 0x000e240000000800 */
[----:B------:R-:W-:Y:S01]  /*07c0*/  FADD R8, R8, R11 ;  /* 0x0000000b08087221 */ /* 0x000fe20000000000 */
[----:B-1----:R-:W-:Y:S02]  /*07d0*/  IMAD R9, R12, R9, RZ ;  /* 0x000000090c097224 */ /* 0x002fe400078e02ff */
[----:B------:R-:W1:Y:S03]  /*07e0*/  LDS R12, [R3+0x4c] ;  /* 0x00004c00030c7984 */ /* 0x000e660000000800 */
[----:B------:R-:W-:-:S05]  /*07f0*/  I2FP.F32.S32 R9, R9 ;  /* 0x0000000900097245 */ /* 0x000fca0000201400 */
[----:B------:R-:W-:Y:S02]  /*0800*/  FADD R26, R8, R9 ;  /* 0x00000009081a7221 */ /* 0x000fe40000000000 */
[----:B------:R-:W3:Y:S01]  /*0810*/  LDS.128 R8, [R18+0x50] ;  /* 0x0000500012087984 */ /* 0x000ee20000000c00 */
[----:B--2---:R-:W-:-:S03]  /*0820*/  IMAD R13, R24, R13, RZ ;  /* 0x0000000d180d7224 */ /* 0x004fc600078e02ff */
[----:B------:R-:W2:Y:S02]  /*0830*/  LDS R24, [R3+0x54] ;  /* 0x0000540003187984 */ /* 0x000ea40000000800 */
[----:B------:R-:W-:Y:S01]  /*0840*/  I2FP.F32.S32 R13, R13 ;  /* 0x0000000d000d7245 */ /* 0x000fe20000201400 */
[----:B0-----:R-:W-:Y:S02]  /*0850*/  IMAD R14, R23, R14, RZ ;  /* 0x0000000e170e7224 */ /* 0x001fe400078e02ff */
[----:B------:R-:W0:Y:S02]  /*0860*/  LDS R23, [R3+0x58] ;  /* 0x0000580003177984 */ /* 0x000e240000000800 */
[----:B------:R-:W-:Y:S01]  /*0870*/  FADD R13, R26, R13 ;  /* 0x0000000d1a0d7221 */ /* 0x000fe20000000000 */
[----:B------:R-:W-:Y:S01]  /*0880*/  I2FP.F32.S32 R14, R14 ;  /* 0x0000000e000e7245 */ /* 0x000fe20000201400 */
[----:B-1----:R-:W-:-:S04]  /*0890*/  IMAD R12, R12, R15, RZ ;  /* 0x0000000f0c0c7224 */ /* 0x002fc800078e02ff */
[----:B------:R-:W-:Y:S01]  /*08a0*/  FADD R13, R13, R14 ;  /* 0x0000000e0d0d7221 */ /* 0x000fe20000000000 */
[----:B------:R-:W-:Y:S01]  /*08b0*/  I2FP.F32.S32 R12, R12 ;  /* 0x0000000c000c7245 */ /* 0x000fe20000201400 */
[----:B---3--:R-:W-:-:S04]  /*08c0*/  IMAD R8, R8, R25, RZ ;  /* 0x0000001908087224 */ /* 0x008fc800078e02ff */
[----:B------:R-:W-:Y:S01]  /*08d0*/  FADD R12, R13, R12 ;  /* 0x0000000c0d0c7221 */ /* 0x000fe20000000000 */
[----:B------:R-:W-:Y:S01]  /*08e0*/  LDS R25, [R3+0x60] ;  /* 0x0000600003197984 */ /* 0x000fe20000000800 */
[----:B------:R-:W-:-:S03]  /*08f0*/  I2FP.F32.S32 R13, R8 ;  /* 0x00000008000d7245 */ /* 0x000fc60000201400 */
[----:B------:R-:W1:Y:S02]  /*0900*/  LDS R8, [R3+0x5c] ;  /* 0x00005c0003087984 */ /* 0x000e640000000800 */
[----:B------:R-:W-:Y:S02]  /*0910*/  FADD R26, R12, R13 ;  /* 0x0000000d0c1a7221 */ /* 0x000fe40000000000 */
[----:B------:R-:W3:Y:S01]  /*0920*/  LDS.128 R12, [R18+0x60] ;  /* 0x00006000120c7984 */ /* 0x000ee20000000c00 */
[----:B--2---:R-:W-:-:S03]  /*0930*/  IMAD R9, R24, R9, RZ ;  /* 0x0000000918097224 */ /* 0x004fc600078e02ff */
[----:B------:R-:W2:Y:S01]  /*0940*/  LDS R24, [R3+0x64] ;  /* 0x0000640003187984 */ /* 0x000ea20000000800 */
[----:B0-----:R-:W-:-:S03]  /*0950*/  IMAD R10, R23, R10, RZ ;  /* 0x0000000a170a7224 */ /* 0x001fc600078e02ff */
[----:B------:R-:W0:Y:S01]  /*0960*/  LDS R23, [R3+0x68] ;  /* 0x0000680003177984 */ /* 0x000e220000000800 */
[----:B------:R-:W-:Y:S02]  /*0970*/  I2FP.F32.S32 R9, R9 ;  /* 0x0000000900097245 */ /* 0x000fe40000201400 */
[----:B------:R-:W-:-:S03]  /*0980*/  I2FP.F32.S32 R10, R10 ;  /* 0x0000000a000a7245 */ /* 0x000fc60000201400 */
[----:B------:R-:W-:-:S04]  /*0990*/  FADD R9, R26, R9 ;  /* 0x000000091a097221 */ /* 0x000fc80000000000 */
[----:B------:R-:W-:Y:S01]  /*09a0*/  FADD R9, R9, R10 ;  /* 0x0000000a09097221 */ /* 0x000fe20000000000 */
[----:B-1----:R-:W-:-:S05]  /*09b0*/  IMAD R8, R8, R11, RZ ;  /* 0x0000000b08087224 */ /* 0x002fca00078e02ff */
[----:B------:R-:W-:Y:S01]  /*09c0*/  I2FP.F32.S32 R8, R8 ;  /* 0x0000000800087245 */ /* 0x000fe20000201400 */
[----:B---3--:R-:W-:Y:S02]  /*09d0*/  IMAD R12, R12, R25, RZ ;  /* 0x000000190c0c7224 */ /* 0x008fe400078e02ff */
[----:B--2---:R-:W-:Y:S02]  /*09e0*/  IMAD R13, R24, R13, RZ ;  /* 0x0000000d180d7224 */ /* 0x004fe400078e02ff */
[----:B------:R-:W-:Y:S01]  /*09f0*/  FADD R8, R9, R8 ;  /* 0x0000000809087221 */ /* 0x000fe20000000000 */
[----:B------:R-:W-:Y:S01]  /*0a00*/  I2FP.F32.S32 R9, R12 ;  /* 0x0000000c00097245 */ /* 0x000fe20000201400 */
[----:B------:R-:W-:Y:S04]  /*0a10*/  LDS R24, [R3+0x74] ;  /* 0x0000740003187984 */ /* 0x000fe80000000800 */
[----:B------:R-:W1:Y:S01]  /*0a20*/  LDS R12, [R3+0x6c] ;  /* 0x00006c00030c7984 */ /* 0x000e620000000800 */
[----:B------:R-:W-:Y:S01]  /*0a30*/  FADD R26, R8, R9 ;  /* 0x00000009081a7221 */ /* 0x000fe20000000000 */
[----:B------:R-:W-:-:S02]  /*0a40*/  I2FP.F32.S32 R25, R13 ;  /* 0x0000000d00197245 */ /* 0x000fc40000201400 */
[----:B------:R-:W-:Y:S04]  /*0a50*/  LDS R13, [R3+0x70] ;  /* 0x00007000030d7984 */ /* 0x000fe80000000800 */
[----:B------:R-:W2:Y:S01]  /*0a60*/  LDS.128 R8, [R18+0x70] ;  /* 0x0000700012087984 */ /* 0x000ea20000000c00 */
[----:B------:R-:W-:-:S03]  /*0a70*/  FADD R26, R26, R25 ;  /* 0x000000191a1a7221 */ /* 0x000fc60000000000 */
[----:B------:R-:W3:Y:S01]  /*0a80*/  LDS R25, [R3+0x78] ;  /* 0x0000780003197984 */ /* 0x000ee20000000800 */
[----:B0-----:R-:W-:-:S03]  /*0a90*/  IMAD R23, R23, R14, RZ ;  /* 0x0000000e17177224 */ /* 0x001fc600078e02ff */
[----:B------:R-:W0:Y:S02]  /*0aa0*/  LDS R14, [R3+0x7c] ;  /* 0x00007c00030e7984 */ /* 0x000e240000000800 */
[----:B------:R-:W-:Y:S02]  /*0ab0*/  I2FP.F32.S32 R23, R23 ;  /* 0x0000001700177245 */ /* 0x000fe40000201400 */
[----:B------:R-:W-:-:S03]  /*0ac0*/  IADD3 R17, PT, PT, R17, 0x1, RZ ;  /* 0x0000000111117810 */ /* 0x000fc60007ffe0ff */
[----:B------:R-:W-:Y:S01]  /*0ad0*/  FADD R23, R26, R23 ;  /* 0x000000171a177221 */ /* 0x000fe20000000000 */
[----:B------:R-:W-:Y:S01]  /*0ae0*/  ISETP.NE.AND P0, PT, R17, RZ, PT ;  /* 0x000000ff1100720c */ /* 0x000fe20003f05270 */
[----:B-1----:R-:W-:-:S05]  /*0af0*/  IMAD R12, R12, R15, RZ ;  /* 0x0000000f0c0c7224 */ /* 0x002fca00078e02ff */
[----:B------:R-:W-:Y:S01]  /*0b00*/  I2FP.F32.S32 R12, R12 ;  /* 0x0000000c000c7245 */ /* 0x000fe20000201400 */
[----:B--2---:R-:W-:Y:S02]  /*0b10*/  IMAD R8, R8, R13, RZ ;  /* 0x0000000d08087224 */ /* 0x004fe400078e02ff */
[----:B------:R-:W-:Y:S02]  /*0b20*/  IMAD R24, R24, R9, RZ ;  /* 0x0000000918187224 */ /* 0x000fe400078e02ff */
[----:B------:R-:W-:Y:S01]  /*0b30*/  FADD R12, R23, R12 ;  /* 0x0000000c170c7221 */ /* 0x000fe20000000000 */
[----:B------:R-:W-:Y:S01]  /*0b40*/  I2FP.F32.S32 R9, R8 ;  /* 0x0000000800097245 */ /* 0x000fe20000201400 */
[----:B---3--:R-:W-:Y:S01]  /*0b50*/  IMAD R10, R25, R10, RZ ;  /* 0x0000000a190a7224 */ /* 0x008fe200078e02ff */
[----:B------:R-:W-:Y:S01]  /*0b60*/  I2FP.F32.S32 R24, R24 ;  /* 0x0000001800187245 */ /* 0x000fe20000201400 */
[----:B0-----:R-:W-:Y:S02]  /*0b70*/  IMAD R11, R14, R11, RZ ;  /* 0x0000000b0e0b7224 */ /* 0x001fe400078e02ff */
[----:B------:R-:W-:Y:S01]  /*0b80*/  FADD R9, R12, R9 ;  /* 0x000000090c097221 */ /* 0x000fe20000000000 */
[----:B------:R-:W-:-:S03]  /*0b90*/  I2FP.F32.S32 R10, R10 ;  /* 0x0000000a000a7245 */ /* 0x000fc60000201400 */
[----:B------:R-:W-:Y:S01]  /*0ba0*/  FADD R9, R9, R24 ;  /* 0x0000001809097221 */ /* 0x000fe20000000000 */
[----:B------:R-:W-:-:S03]  /*0bb0*/  I2FP.F32.S32 R8, R11 ;  /* 0x0000000b00087245 */ /* 0x000fc60000201400 */
[----:B------:R-:W-:Y:S01]  /*0bc0*/  FADD R9, R9, R10 ;  /* 0x0000000a09097221 */ /* 0x000fe20000000000 */
[----:B------:R-:W-:Y:S02]  /*0bd0*/  IADD3 R6, PT, PT, R5, R6, RZ ;  /* 0x0000000605067210 */ /* 0x000fe40007ffe0ff */
[C---:B------:R-:W-:Y:S01]  /*0be0*/  IADD3 R19, PT, PT, R0.reuse, R19, RZ ;  /* 0x0000001300137210 */ /* 0x040fe20007ffe0ff */
[----:B------:R-:W-:Y:S01]  /*0bf0*/  FADD R23, R9, R8 ;  /* 0x0000000809177221 */ /* 0x000fe20000000000 */
[----:B------:R-:W-:Y:S02]  /*0c00*/  IADD3 R7, PT, PT, R0, R7, RZ ;  /* 0x0000000700077210 */ /* 0x000fe40007ffe0ff */
[----:B------:R-:W-:Y:S01]  /*0c10*/  IADD3 R16, PT, PT, R5, R16, RZ ;  /* 0x0000001005107210 */ /* 0x000fe20007ffe0ff */
[----:B------:R-:W-:Y:S06]  /*0c20*/  BAR.SYNC.DEFER_BLOCKING 0x0 ;  /* 0x0000000000007b1d */ /* 0x000fec0000010000 */
[----:B------:R-:W-:Y:S05]  /*0c30*/  @P0 BRA `(.L_x_2) ;  /* 0xfffffff400840947 */ /* 0x000fea000383ffff */
.L_x_1:
[----:B------:R-:W0:Y:S01]  /*0c40*/  LDCU UR6, c[0x0][0x398] ;  /* 0x00007300ff0677ac */ /* 0x000e220008000800 */
[----:B------:R-:W-:-:S04]  /*0c50*/  ISETP.GE.AND P0, PT, R20, UR12, PT ;  /* 0x0000000c14007c0c */ /* 0x000fc8000bf06270 */
[----:B0-----:R-:W-:-:S13]  /*0c60*/  ISETP.GE.OR P0, PT, R21, UR6, P0 ;  /* 0x0000000615007c0c */ /* 0x001fda0008706670 */
[----:B------:R-:W-:Y:S05]  /*0c70*/  @P0 EXIT ;  /* 0x000000000000094d */ /* 0x000fea0003800000 */
[----:B------:R-:W0:Y:S01]  /*0c80*/  LDC.64 R2, c[0x0][0x390] ;  /* 0x0000e400ff027b82 */ /* 0x000e220000000a00 */
[----:B------:R-:W1:Y:S01]  /*0c90*/  F2I.TRUNC.NTZ R23, R23 ;  /* 0x0000001700177305 */ /* 0x000e62000020f100 */
[----:B------:R-:W-:-:S04]  /*0ca0*/  IMAD R21, R21, UR12, R20 ;  /* 0x0000000c15157c24 */ /* 0x000fc8000f8e0214 */
[----:B0-----:R-:W-:-:S05]  /*0cb0*/  IMAD.WIDE R2, R21, 0x4, R2 ;  /* 0x0000000415027825 */ /* 0x001fca00078e0202 */
[----:B-1----:R-:W-:Y:S01]  /*0cc0*/  STG.E desc[UR4][R2.64], R23 ;  /* 0x0000001702007986 */ /* 0x002fe2000c101904 */
[----:B------:R-:W-:Y:S05]  /*0cd0*/  EXIT ;  /* 0x000000000000794d */ /* 0x000fea0003800000 */
.L_x_3:
        /* <DEDUP_REMOVED lines=10> */
.L_x_9:


//--------------------- .text._Z18transposeCoalescedPiS_iii --------------------------
	.section	.text._Z18transposeCoalescedPiS_iii,"ax",@progbits
	.align	128
        .global         _Z18transposeCoalescedPiS_iii
        .type           _Z18transposeCoalescedPiS_iii,@function
        .size           _Z18transposeCoalescedPiS_iii,(.L_x_10 - _Z18transposeCoalescedPiS_iii)
        .other          _Z18transposeCoalescedPiS_iii,@"STO_CUDA_ENTRY STV_DEFAULT"
_Z18transposeCoalescedPiS_iii:
.text._Z18transposeCoalescedPiS_iii:
[----:B------:R-:W-:Y:S01]  /*0000*/  LDC R1, c[0x0][0x37c] ;  /* 0x0000df00ff017b82 */ /* 0x000fe20000000800 */
[----:B------:R-:W0:Y:S01]  /*0010*/  S2R R8, SR_TID.Y ;  /* 0x0000000000087919 */ /* 0x000e220000002200 */
[----:B------:R-:W1:Y:S01]  /*0020*/  LDCU UR8, c[0x0][0x398] ;  /* 0x00007300ff0877ac */ /* 0x000e620008000800 */
[----:B------:R-:W0:Y:S01]  /*0030*/  S2R R9, SR_CTAID.Y ;  /* 0x0000000000097919 */ /* 0x000e220000002600 */
[----:B------:R-:W2:Y:S01]  /*0040*/  LDCU UR4, c[0x0][0x394] ;  /* 0x00007280ff0477ac */ /* 0x000ea20008000800 */
[----:B------:R-:W3:Y:S01]  /*0050*/  S2R R7, SR_CTAID.X ;  /* 0x0000000000077919 */ /* 0x000ee20000002500 */
[----:B------:R-:W4:Y:S01]  /*0060*/  LDCU.64 UR6, c[0x0][0x358] ;  /* 0x00006b00ff0677ac */ /* 0x000f220008000a00 */
[----:B------:R-:W3:Y:S01]  /*0070*/  S2R R6, SR_TID.X ;  /* 0x0000000000067919 */ /* 0x000ee20000002100 */
[----:B0-----:R-:W-:-:S05]  /*0080*/  IMAD R5, R9, 0x20, R8 ;  /* 0x0000002009057824 */ /* 0x001fca00078e0208 */
[----:B-1----:R-:W-:Y:S01]  /*0090*/  ISETP.GE.AND P0, PT, R5, UR8, PT ;  /* 0x0000000805007c0c */ /* 0x002fe2000bf06270 */
[----:B---3--:R-:W-:-:S05]  /*00a0*/  IMAD R0, R7, 0x20, R6 ;  /* 0x0000002007007824 */ /* 0x008fca00078e0206 */
[----:B--2---:R-:W-:-:S13]  /*00b0*/  ISETP.GE.OR P0, PT, R0, UR4, P0 ;  /* 0x0000000400007c0c */ /* 0x004fda0008706670 */
[----:B------:R-:W0:Y:S01]  /*00c0*/  @!P0 LDC.64 R2, c[0x0][0x388] ;  /* 0x0000e200ff028b82 */ /* 0x000e220000000a00 */
[----:B------:R-:W-:-:S04]  /*00d0*/  @!P0 IMAD R5, R5, UR4, R0 ;  /* 0x0000000405058c24 */ /* 0x000fc8000f8e0200 */
[----:B0-----:R-:W-:-:S06]  /*00e0*/  @!P0 IMAD.WIDE R2, R5, 0x4, R2 ;  /* 0x0000000405028825 */ /* 0x001fcc00078e0202 */
[----:B----4-:R-:W2:Y:S01]  /*00f0*/  @!P0 LDG.E R2, desc[UR6][R2.64] ;  /* 0x0000000602028981 */ /* 0x010ea2000c1e1900 */
[----:B------:R-:W-:Y:S01]  /*0100*/  @!P0 MOV R0, 0x400 ;  /* 0x0000040000008802 */ /* 0x000fe20000000f00 */
[----:B------:R-:W-:Y:S01]  /*0110*/  IMAD R7, R7, 0x20, R8 ;  /* 0x0000002007077824 */ /* 0x000fe200078e0208 */
[----:B------:R-:W-:Y:S01]  /*0120*/  LEA R4, R9, R6, 0x5 ;  /* 0x0000000609047211 */ /* 0x000fe200078e28ff */
[----:B------:R-:W0:Y:S03]  /*0130*/  @!P0 S2R R5, SR_CgaCtaId ;  /* 0x0000000000058919 */ /* 0x000e260000008800 */
[----:B------:R-:W-:-:S04]  /*0140*/  ISETP.GE.AND P1, PT, R4, UR8, PT ;  /* 0x0000000804007c0c */ /* 0x000fc8000bf26270 */
[----:B------:R-:W-:Y:S02]  /*0150*/  ISETP.GE.OR P1, PT, R7, UR4, P1 ;  /* 0x0000000407007c0c */ /* 0x000fe40008f26670 */
[----:B0-----:R-:W-:-:S04]  /*0160*/  @!P0 LEA R0, R5, R0, 0x18 ;  /* 0x0000000005008211 */ /* 0x001fc800078ec0ff */
[----:B------:R-:W-:-:S05]  /*0170*/  @!P0 LEA R0, R8, R0, 0x7 ;  /* 0x0000000008008211 */ /* 0x000fca00078e38ff */
[----:B------:R-:W-:-:S05]  /*0180*/  @!P0 IMAD R5, R6, 0x4, R0 ;  /* 0x0000000406058824 */ /* 0x000fca00078e0200 */
[----:B--2---:R0:W-:Y:S01]  /*0190*/  @!P0 STS [R5], R2 ;  /* 0x0000000205008388 */ /* 0x0041e20000000800 */
[----:B------:R-:W-:Y:S06]  /*01a0*/  BAR.SYNC.DEFER_BLOCKING 0x0 ;  /* 0x0000000000007b1d */ /* 0x000fec0000010000 */
[----:B------:R-:W-:Y:S05]  /*01b0*/  @P1 EXIT ;  /* 0x000000000000194d */ /* 0x000fea0003800000 */
[----:B------:R-:W1:Y:S01]  /*01c0*/  S2UR UR5, SR_CgaCtaId ;  /* 0x00000000000579c3 */ /* 0x000e620000008800 */
[----:B------:R-:W-:Y:S01]  /*01d0*/  UMOV UR4, 0x400 ;  /* 0x0000040000047882 */ /* 0x000fe20000000000 */
[----:B------:R-:W-:-:S06]  /*01e0*/  IMAD R7, R7, UR8, R4 ;  /* 0x0000000807077c24 */ /* 0x000fcc000f8e0204 */
[----:B0-----:R-:W0:Y:S01]  /*01f0*/  LDC.64 R2, c[0x0][0x380] ;  /* 0x0000e000ff027b82 */ /* 0x001e220000000a00 */
[----:B-1----:R-:W-:-:S06]  /*0200*/  ULEA UR4, UR5, UR4, 0x18 ;  /* 0x0000000405047291 */ /* 0x002fcc000f8ec0ff */
[----:B------:R-:W-:Y:S01]  /*0210*/  LEA R0, R6, UR4, 0x7 ;  /* 0x0000000406007c11 */ /* 0x000fe2000f8e38ff */
[----:B0-----:R-:W-:-:S03]  /*0220*/  IMAD.WIDE R2, R7, 0x4, R2 ;  /* 0x0000000407027825 */ /* 0x001fc600078e0202 */
[----:B------:R-:W-:-:S05]  /*0230*/  LEA R0, R8, R0, 0x2 ;  /* 0x0000000008007211 */ /* 0x000fca00078e10ff */
[----:B------:R-:W0:Y:S04]  /*0240*/  LDS R5, [R0] ;  /* 0x0000000000057984 */ /* 0x000e280000000800 */
[----:B0-----:R-:W-:Y:S01]  /*0250*/  STG.E desc[UR6][R2.64], R5 ;  /* 0x0000000502007986 */ /* 0x001fe2000c101906 */
[----:B------:R-:W-:Y:S05]  /*0260*/  EXIT ;  /* 0x000000000000794d */ /* 0x000fea0003800000 */
.L_x_4:
        /* <DEDUP_REMOVED lines=9> */
.L_x_10:


//--------------------- .text._Z16sharedABMultiplyPiS_S_iii --------------------------
	.section	.text._Z16sharedABMultiplyPiS_S_iii,"ax",@progbits
	.align	128
        .global         _Z16sharedABMultiplyPiS_S_iii
        .type           _Z16sharedABMultiplyPiS_S_iii,@function
        .size           _Z16sharedABMultiplyPiS_S_iii,(.L_x_11 - _Z16sharedABMultiplyPiS_S_iii)
        .other          _Z16sharedABMultiplyPiS_S_iii,@"STO_CUDA_ENTRY STV_DEFAULT"
_Z16sharedABMultiplyPiS_S_iii:
.text._Z16sharedABMultiplyPiS_S_iii:
        /* <DEDUP_REMOVED lines=18> */
[----:B------:R-:W0:Y:S01]  /*0120*/  S2UR UR6, SR_CgaCtaId ;  /* 0x00000000000679c3 */ /* 0x000e220000008800 */
[----:B------:R-:W1:Y:S01]  /*0130*/  LDCU UR10, c[0x0][0x3a0] ;  /* 0x00007400ff0a77ac */ /* 0x000e620008000800 */
[----:B------:R-:W-:Y:S01]  /*0140*/  IADD3 R17, PT, PT, -R0, RZ, RZ ;  /* 0x000000ff00117210 */ /* 0x000fe20007ffe1ff */
[----:B------:R-:W-:Y:S01]  /*0150*/  IMAD R16, R21, UR7, R18 ;  /* 0x0000000715107c24 */ /* 0x000fe2000f8e0212 */
[----:B------:R-:W-:Y:S01]  /*0160*/  MOV R22, RZ ;  /* 0x000000ff00167202 */ /* 0x000fe20000000f00 */
[----:B------:R-:W-:Y:S01]  /*0170*/  UMOV UR4, 0x400 ;  /* 0x0000040000047882 */ /* 0x000fe20000000000 */
[----:B------:R-:W2:Y:S01]  /*0180*/  LDCU UR11, c[0x0][0x3a0] ;  /* 0x00007400ff0b77ac */ /* 0x000ea20008000800 */
[----:B------:R-:W-:Y:S01]  /*0190*/  UIADD3 UR5, UPT, UPT, UR4, 0x1000, URZ ;  /* 0x0000100004057890 */ /* 0x000fe2000fffe0ff */
[----:B------:R-:W3:Y:S01]  /*01a0*/  LDCU.64 UR12, c[0x0][0x398] ;  /* 0x00007300ff0c77ac */ /* 0x000ee20008000a00 */
[----:B-1----:R-:W-:Y:S01]  /*01b0*/  IMAD R7, R19, UR10, R20 ;  /* 0x0000000a13077c24 */ /* 0x002fe2000f8e0214 */
[----:B0-----:R-:W-:-:S02]  /*01c0*/  ULEA UR4, UR6, UR4, 0x18 ;  /* 0x0000000406047291 */ /* 0x001fc4000f8ec0ff */
[----:B------:R-:W-:-:S04]  /*01d0*/  ULEA UR5, UR6, UR5, 0x18 ;  /* 0x0000000506057291 */ /* 0x000fc8000f8ec0ff */
[C---:B------:R-:W-:Y:S02]  /*01e0*/  LEA R0, R19.reuse, UR4, 0x7 ;  /* 0x0000000413007c11 */ /* 0x040fe4000f8e38ff */
[C---:B------:R-:W-:Y:S02]  /*01f0*/  LEA R2, R18.reuse, UR5, 0x2 ;  /* 0x0000000512027c11 */ /* 0x040fe4000f8e10ff */
[----:B------:R-:W-:Y:S02]  /*0200*/  LEA R4, R18, R0, 0x2 ;  /* 0x0000000012047211 */ /* 0x000fe400078e10ff */
[----:B--23--:R-:W-:-:S07]  /*0210*/  LEA R3, R19, R2, 0x7 ;  /* 0x0000000213037211 */ /* 0x00cfce00078e38ff */
.L_x_6:
[----:B------:R-:W-:Y:S01]  /*0220*/  ISETP.GE.AND P1, PT, R18, UR13, PT ;  /* 0x0000000d12007c0c */ /* 0x000fe2000bf26270 */
[----:B------:R-:W-:Y:S01]  /*0230*/  HFMA2 R24, -RZ, RZ, 0, 0 ;  /* 0x00000000ff187431 */ /* 0x000fe200000001ff */
[----:B------:R-:W-:Y:S02]  /*0240*/  ISETP.GE.AND P0, PT, R19, UR13, PT ;  /* 0x0000000d13007c0c */ /* 0x000fe4000bf06270 */
[----:B------:R-:W-:Y:S02]  /*0250*/  ISETP.GE.U32.OR P1, PT, R21, UR12, P1 ;  /* 0x0000000c15007c0c */ /* 0x000fe40008f26470 */
[----:B------:R-:W-:Y:S02]  /*0260*/  ISETP.GE.U32.OR P0, PT, R20, UR11, P0 ;  /* 0x0000000b14007c0c */ /* 0x000fe40008706470 */
[----:B------:R-:W-:-:S09]  /*0270*/  MOV R27, RZ ;  /* 0x000000ff001b7202 */ /* 0x000fd20000000f00 */
[----:B------:R-:W0:Y:S08]  /*0280*/  @!P1 LDC.64 R10, c[0x0][0x380] ;  /* 0x0000e000ff0a9b82 */ /* 0x000e300000000a00 */
[----:B------:R-:W1:Y:S01]  /*0290*/  @!P0 LDC.64 R8, c[0x0][0x388] ;  /* 0x0000e200ff088b82 */ /* 0x000e620000000a00 */
[----:B0-----:R-:W-:-:S05]  /*02a0*/  @!P1 IMAD.WIDE.U32 R10, R16, 0x4, R10 ;  /* 0x00000004100a9825 */ /* 0x001fca00078e000a */
[----:B------:R-:W2:Y:S01]  /*02b0*/  @!P1 LDG.E R27, desc[UR8][R10.64] ;  /* 0x000000080a1b9981 */ /* 0x000ea2000c1e1900 */
[----:B-1----:R-:W-:-:S05]  /*02c0*/  @!P0 IMAD.WIDE.U32 R8, R7, 0x4, R8 ;  /* 0x0000000407088825 */ /* 0x002fca00078e0008 */
[----:B------:R-:W3:Y:S04]  /*02d0*/  @!P0 LDG.E R24, desc[UR8][R8.64] ;  /* 0x0000000808188981 */ /* 0x000ee8000c1e1900 */
[----:B--2---:R-:W-:Y:S04]  /*02e0*/  STS [R4], R27 ;  /* 0x0000001b04007388 */ /* 0x004fe80000000800 */
[----:B---3--:R-:W-:Y:S01]  /*02f0*/  STS [R3], R24 ;  /* 0x0000001803007388 */ /* 0x008fe20000000800 */
[----:B------:R-:W-:Y:S06]  /*0300*/  BAR.SYNC.DEFER_BLOCKING 0x0 ;  /* 0x0000000000007b1d */ /* 0x000fec0000010000 */
[----:B------:R-:W-:Y:S04]  /*0310*/  LDS R25, [R2] ;  /* 0x0000000002197984 */ /* 0x000fe80000000800 */
[----:B------:R-:W0:Y:S04]  /*0320*/  LDS.128 R12, [R0] ;  /* 0x00000000000c7984 */ /* 0x000e280000000c00 */
[----:B------:R-:W1:Y:S04]  /*0330*/  LDS R28, [R2+0x80] ;  /* 0x00008000021c7984 */ /* 0x000e680000000800 */
[----:B------:R-:W2:Y:S04]  /*0340*/  LDS R23, [R2+0x100] ;  /* 0x0001000002177984 */ /* 0x000ea80000000800 */
[----:B------:R-:W3:Y:S04]  /*0350*/  LDS R26, [R2+0x180] ;  /* 0x00018000021a7984 */ /* 0x000ee80000000800 */
[----:B------:R-:W-:Y:S04]  /*0360*/  LDS.128 R8, [R0+0x10] ;  /* 0x0000100000087984 */ /* 0x000fe80000000c00 */
[----:B------:R-:W-:Y:S01]  /*0370*/  LDS R24, [R2+0x280] ;  /* 0x0002800002187984 */ /* 0x000fe20000000800 */
[----:B0-----:R-:W-:-:S03]  /*0380*/  IMAD R12, R12, R25, RZ ;  /* 0x000000190c0c7224 */ /* 0x001fc600078e02ff */
[----:B------:R-:W0:Y:S01]  /*0390*/  LDS R25, [R2+0x200] ;  /* 0x0002000002197984 */ /* 0x000e220000000800 */
[----:B-1----:R-:W-:Y:S01]  /*03a0*/  IMAD R28, R28, R13, RZ ;  /* 0x0000000d1c1c7224 */ /* 0x002fe200078e02ff */
[----:B------:R-:W-:Y:S01]  /*03b0*/  I2FP.F32.S32 R13, R12 ;  /* 0x0000000c000d7245 */ /* 0x000fe20000201400 */
[----:B--2---:R-:W-:-:S03]  /*03c0*/  IMAD R14, R23, R14, RZ ;  /* 0x0000000e170e7224 */ /* 0x004fc600078e02ff */
[----:B------:R-:W-:Y:S01]  /*03d0*/  I2FP.F32.S32 R28, R28 ;  /* 0x0000001c001c7245 */ /* 0x000fe20000201400 */
[----:B------:R-:W1:Y:S01]  /*03e0*/  LDS R23, [R2+0x300] ;  /* 0x0003000002177984 */ /* 0x000e620000000800 */
[----:B------:R-:W-:Y:S01]  /*03f0*/  FADD R13, R13, R22 ;  /* 0x000000160d0d7221 */ /* 0x000fe20000000000 */
[----:B---3--:R-:W-:Y:S01]  /*0400*/  IMAD R15, R26, R15, RZ ;  /* 0x0000000f1a0f7224 */ /* 0x008fe200078e02ff */
[----:B------:R-:W-:Y:S01]  /*0410*/  I2FP.F32.S32 R14, R14 ;  /* 0x0000000e000e7245 */ /* 0x000fe20000201400 */
[----:B------:R-:W2:Y:S01]  /*0420*/  LDS R26, [R2+0x380] ;  /* 0x00038000021a7984 */ /* 0x000ea20000000800 */
[----:B------:R-:W-:Y:S02]  /*0430*/  FADD R13, R13, R28 ;  /* 0x0000001c0d0d7221 */ /* 0x000fe40000000000 */
[----:B------:R-:W-:Y:S01]  /*0440*/  I2FP.F32.S32 R12, R15 ;  /* 0x0000000f000c7245 */ /* 0x000fe20000201400 */
[----:B------:R-:W-:Y:S01]  /*0450*/  LDS R22, [R2+0x480] ;  /* 0x0004800002167984 */ /* 0x000fe20000000800 */
[----:B------:R-:W-:-:S04]  /*0460*/  FADD R13, R13, R14 ;  /* 0x0000000e0d0d7221 */ /* 0x000fc80000000000 */
[----:B------:R-:W-:Y:S02]  /*0470*/  FADD R27, R13, R12 ;  /* 0x0000000c0d1b7221 */ /* 0x000fe40000000000 */
[----:B------:R-:W-:Y:S01]  /*0480*/  LDS.128 R12, [R0+0x20] ;  /* 0x00002000000c7984 */ /* 0x000fe20000000c00 */
[----:B0-----:R-:W-:-:S03]  /*0490*/  IMAD R8, R8, R25, RZ ;  /* 0x0000001908087224 */ /* 0x001fc600078e02ff */
[----:B------:R-:W0:Y:S01]  /*04a0*/  LDS R25, [R2+0x400] ;  /* 0x0004000002197984 */ /* 0x000e220000000800 */
[----:B------:R-:W-:Y:S01]  /*04b0*/  IMAD R9, R24, R9, RZ ;  /* 0x0000000918097224 */ /* 0x000fe200078e02ff */
[----:B------:R-:W-:Y:S02]  /*04c0*/  I2FP.F32.S32 R8, R8 ;  /* 0x0000000800087245 */ /* 0x000fe40000201400 */
[----:B------:R-:W-:Y:S02]  /*04d0*/  LDS R24, [R2+0x580] ;  /* 0x0005800002187984 */ /* 0x000fe40000000800 */
[----:B------:R-:W-:Y:S01]  /*04e0*/  I2FP.F32.S32 R9, R9 ;  /* 0x0000000900097245 */ /* 0x000fe20000201400 */
[----:B-1----:R-:W-:Y:S02]  /*04f0*/  IMAD R10, R23, R10, RZ ;  /* 0x0000000a170a7224 */ /* 0x002fe400078e02ff */
[----:B------:R-:W-:Y:S01]  /*0500*/  FADD R8, R27, R8 ;  /* 0x000000081b087221 */ /* 0x000fe20000000000 */
[----:B------:R-:W1:Y:S01]  /*0510*/  LDS R23, [R2+0x500] ;  /* 0x0005000002177984 */ /* 0x000e620000000800 */
[----:B--2---:R-:W-:-:S02]  /*0520*/  IMAD R11, R26, R11, RZ ;  /* 0x0000000b1a0b7224 */ /* 0x004fc400078e02ff */
[----:B------:R-:W-:Y:S01]  /*0530*/  FADD R8, R8, R9 ;  /* 0x0000000908087221 */ /* 0x000fe20000000000 */
[----:B------:R-:W-:Y:S02]  /*0540*/  I2FP.F32.S32 R9, R10 ;  /* 0x0000000a00097245 */ /* 0x000fe40000201400 */
[----:B------:R-:W-:-:S03]  /*0550*/  I2FP.F32.S32 R11, R11 ;  /* 0x0000000b000b7245 */ /* 0x000fc60000201400 */
[----:B------:R-:W-:-:S04]  /*0560*/  FADD R8, R8, R9 ;  /* 0x0000000908087221 */ /* 0x000fc80000000000 */
[----:B------:R-:W-:Y:S02]  /*0570*/  FADD R26, R8, R11 ;  /* 0x0000000b081a7221 */ /* 0x000fe40000000000 */
[----:B------:R-:W-:Y:S01]  /*0580*/  LDS.128 R8, [R0+0x30] ;  /* 0x0000300000087984 */ /* 0x000fe20000000c00 */
[----:B0-----:R-:W-:-:S03]  /*0590*/  IMAD R12, R12, R25, RZ ;  /* 0x000000190c0c7224 */ /* 0x001fc600078e02ff */
[----:B------:R-:W0:Y:S01]  /*05a0*/  LDS R25, [R2+0x600] ;  /* 0x0006000002197984 */ /* 0x000e220000000800 */
[----:B------:R-:W-:-:S03]  /*05b0*/  IMAD R27, R22, R13, RZ ;  /* 0x0000000d161b7224 */ /* 0x000fc600078e02ff */
[----:B------:R-:W2:Y:S01]  /*05c0*/  LDS R22, [R2+0x680] ;  /* 0x0006800002167984 */ /* 0x000ea20000000800 */
[----:B------:R-:W-:Y:S02]  /*05d0*/  I2FP.F32.S32 R13, R12 ;  /* 0x0000000c000d7245 */ /* 0x000fe40000201400 */
[----:B------:R-:W-:Y:S01]  /*05e0*/  I2FP.F32.S32 R12, R27 ;  /* 0x0000001b000c7245 */ /* 0x000fe20000201400 */
[----:B-1----:R-:W-:Y:S02]  /*05f0*/  IMAD R14, R23, R14, RZ ;  /* 0x0000000e170e7224 */ /* 0x002fe400078e02ff */
[----:B------:R-:W-:Y:S01]  /*0600*/  FADD R13, R26, R13 ;  /* 0x0000000d1a0d7221 */ /* 0x000fe20000000000 */
[----:B------:R-:W1:Y:S01]  /*0610*/  LDS R23, [R2+0x700] ;  /* 0x0007000002177984 */ /* 0x000e620000000800 */
[----:B------:R-:W-:Y:S02]  /*0620*/  IMAD R15, R24, R15, RZ ;  /* 0x0000000f180f7224 */ /* 0x000fe400078e02ff */
[----:B------:R-:W-:Y:S01]  /*0630*/  FADD R12, R13, R12 ;  /* 0x0000000c0d0c7221 */ /* 0x000fe20000000000 */
[----:B------:R-:W-:Y:S01]  /*0640*/  I2FP.F32.S32 R13, R14 ;  /* 0x0000000e000d7245 */ /* 0x000fe20000201400 */
[----:B------:R-:W3:Y:S01]  /*0650*/  LDS R24, [R2+0x780] ;  /* 0x0007800002187984 */ /* 0x000ee20000000800 */
[----:B------:R-:W-:-:S03]  /*0660*/  I2FP.F32.S32 R15, R15 ;  /* 0x0000000f000f7245 */ /* 0x000fc60000201400 */
[----:B------:R-:W-:-:S04]  /*0670*/  FADD R12, R12, R13 ;  /* 0x0000000d0c0c7221 */ /* 0x000fc80000000000 */
[----:B------:R-:W-:Y:S02]  /*0680*/  FADD R26, R12, R15 ;  /* 0x0000000f0c1a7221 */ /* 0x000fe40000000000 */
[----:B------:R-:W-:Y:S01]  /*0690*/  LDS.128 R12, [R0+0x40] ;  /* 0x00004000000c7984 */ /* 0x000fe20000000c00 */
[----:B0-----:R-:W-:-:S03]  /*06a0*/  IMAD R8, R8, R25, RZ ;  /* 0x0000001908087224 */ /* 0x001fc600078e02ff */
[----:B------:R-:W0:Y:S01]  /*06b0*/  LDS R25, [R2+0x800] ;  /* 0x0008000002197984 */ /* 0x000e220000000800 */
[----:B--2---:R-:W-:Y:S01]  /*06c0*/  IMAD R22, R22, R9, RZ ;  /* 0x0000000916167224 */ /* 0x004fe200078e02ff */
[----:B------:R-:W-:-:S04]  /*06d0*/  I2FP.F32.S32 R9, R8 ;  /* 0x0000000800097245 */ /* 0x000fc80000201400 */
[----:B------:R-:W-:Y:S02]  /*06e0*/  I2FP.F32.S32 R8, R22 ;  /* 0x0000001600087245 */ /* 0x000fe40000201400 */
[----:B------:R-:W2:Y:S01]  /*06f0*/  LDS R22, [R2+0x880] ;  /* 0x0008800002167984 */ /* 0x000ea20000000800 */
[----:B------:R-:W-:Y:S01]  /*0700*/  FADD R9, R26, R9 ;  /* 0x000000091a097221 */ /* 0x000fe20000000000 */
[----:B-1----:R-:W-:Y:S02]  /*0710*/  IMAD R10, R23, R10, RZ ;  /* 0x0000000a170a7224 */ /* 0x002fe400078e02ff */
[----:B------:R-:W1:Y:S01]  /*0720*/  LDS R23, [R2+0x900] ;  /* 0x0009000002177984 */ /* 0x000e620000000800 */
[----:B------:R-:W-:Y:S01]  /*0730*/  FADD R8, R9, R8 ;  /* 0x0000000809087221 */ /* 0x000fe20000000000 */
[----:B---3--:R-:W-:Y:S01]  /*0740*/  IMAD R11, R24, R11, RZ ;  /* 0x0000000b180b7224 */ /* 0x008fe200078e02ff */
[----:B------:R-:W-:Y:S01]  /*0750*/  I2FP.F32.S32 R9, R10 ;  /* 0x0000000a00097245 */ /* 0x000fe20000201400 */
[----:B------:R-:W3:Y:S03]  /*0760*/  LDS R24, [R2+0x980] ;  /* 0x0009800002187984 */ /* 0x000ee60000000800 */
[----:B------:R-:W-:Y:S01]  /*0770*/  I2FP.F32.S32 R11, R11 ;  /* 0x0000000b000b7245 */ /* 0x000fe20000201400 */
[----:B------:R-:W-:-:S04]  /*0780*/  FADD R8, R8, R9 ;  /* 0x0000000908087221 */ /* 0x000fc80000000000 */
[----:B------:R-:W-:Y:S02]  /*0790*/  FADD R26, R8, R11 ;  /* 0x0000000b081a7221 */ /* 0x000fe40000000000 */
[----:B------:R-:W-:Y:S01]  /*07a0*/  LDS.128 R8, [R0+0x50] ;  /* 0x0000500000087984 */ /* 0x000fe20000000c00 */
[----:B0-----:R-:W-:-:S03]  /*07b0*/  IMAD R12, R12, R25, RZ ;  /* 0x000000190c0c7224 */ /* 0x001fc600078e02ff */
[----:B------:R-:W0:Y:S02]  /*07c0*/  LDS R25, [R2+0xa00] ;  /* 0x000a000002197984 */ /* 0x000e240000000800 */
[----:B------:R-:W-:Y:S01]  /*07d0*/  I2FP.F32.S32 R27, R12 ;  /* 0x0000000c001b7245 */ /* 0x000fe20000201400 */
[----:B--2---:R-:W-:-:S04]  /*07e0*/  IMAD R13, R22, R13, RZ ;  /* 0x0000000d160d7224 */ /* 0x004fc800078e02ff */
[----:B------:R-:W-:Y:S01]  /*07f0*/  FADD R26, R26, R27 ;  /* 0x0000001b1a1a7221 */ /* 0x000fe20000000000 */
[----:B------:R-:W2:Y:S01]  /*0800*/  LDS R22, [R2+0xa80] ;  /* 0x000a800002167984 */ /* 0x000ea20000000800 */
[----:B-1----:R-:W-:Y:S01]  /*0810*/  IMAD R14, R23, R14, RZ ;  /* 0x0000000e170e7224 */ /* 0x002fe200078e02ff */
[----:B------:R-:W-:Y:S02]  /*0820*/  I2FP.F32.S32 R13, R13 ;  /* 0x0000000d000d7245 */ /* 0x000fe40000201400 */
[----:B------:R-:W1:Y:S01]  /*0830*/  LDS R27, [R2+0xb00] ;  /* 0x000b0000021b7984 */ /* 0x000e620000000800 */
[----:B---3--:R-:W-:Y:S01]  /*0840*/  IMAD R15, R24, R15, RZ ;  /* 0x0000000f180f7224 */ /* 0x008fe200078e02ff */
[----:B------:R-:W-:Y:S01]  /*0850*/  I2FP.F32.S32 R14, R14 ;  /* 0x0000000e000e7245 */ /* 0x000fe20000201400 */
[----:B------:R-:W-:Y:S01]  /*0860*/  FADD R13, R26, R13 ;  /* 0x0000000d1a0d7221 */ /* 0x000fe20000000000 */
[----:B------:R-:W-:Y:S02]  /*0870*/  LDS R24, [R2+0xc80] ;  /* 0x000c800002187984 */ /* 0x000fe40000000800 */
[----:B------:R-:W-:Y:S01]  /*0880*/  I2FP.F32.S32 R12, R15 ;  /* 0x0000000f000c7245 */ /* 0x000fe20000201400 */
[----:B------:R-:W-:Y:S01]  /*0890*/  FADD R13, R13, R14 ;  /* 0x0000000e0d0d7221 */ /* 0x000fe20000000000 */
[----:B------:R-:W3:Y:S03]  /*08a0*/  LDS R26, [R2+0xb80] ;  /* 0x000b8000021a7984 */ /* 0x000ee60000000800 */
[----:B------:R-:W-:-:S02]  /*08b0*/  FADD R23, R13, R12 ;  /* 0x0000000c0d177221 */ /* 0x000fc40000000000 */
[----:B------:R-:W-:Y:S01]  /*08c0*/  LDS.128 R12, [R0+0x60] ;  /* 0x00006000000c7984 */ /* 0x000fe20000000c00 */
[----:B0-----:R-:W-:-:S03]  /*08d0*/  IMAD R8, R8, R25, RZ ;  /* 0x0000001908087224 */ /* 0x001fc600078e02ff */
[----:B------:R-:W0:Y:S02]  /*08e0*/  LDS R25, [R2+0xc00] ;  /* 0x000c000002197984 */ /* 0x000e240000000800 */
[----:B------:R-:W-:-:S05]  /*08f0*/  I2FP.F32.S32 R8, R8 ;  /* 0x0000000800087245 */ /* 0x000fca0000201400 */
[----:B------:R-:W-:Y:S02]  /*0900*/  FADD R8, R23, R8 ;  /* 0x0000000817087221 */ /* 0x000fe40000000000 */
[----:B------:R-:W4:Y:S01]  /*0910*/  LDS R23, [R2+0xd00] ;  /* 0x000d000002177984 */ /* 0x000f220000000800 */
[----:B--2---:R-:W-:Y:S02]  /*0920*/  IMAD R9, R22, R9, RZ ;  /* 0x0000000916097224 */ /* 0x004fe400078e02ff */
[----:B-1----:R-:W-:-:S03]  /*0930*/  IMAD R10, R27, R10, RZ ;  /* 0x0000000a1b0a7224 */ /* 0x002fc600078e02ff */
[----:B------:R-:W-:Y:S01]  /*0940*/  I2FP.F32.S32 R9, R9 ;  /* 0x0000000900097245 */ /* 0x000fe20000201400 */
[----:B---3--:R-:W-:Y:S01]  /*0950*/  IMAD R26, R26, R11, RZ ;  /* 0x0000000b1a1a7224 */ /* 0x008fe200078e02ff */
[----:B------:R-:W-:-:S03]  /*0960*/  I2FP.F32.S32 R11, R10 ;  /* 0x0000000a000b7245 */ /* 0x000fc60000201400 */
[----:B------:R-:W-:Y:S01]  /*0970*/  FADD R8, R8, R9 ;  /* 0x0000000908087221 */ /* 0x000fe20000000000 */
[----:B------:R-:W-:-:S03]  /*0980*/  I2FP.F32.S32 R9, R26 ;  /* 0x0000001a00097245 */ /* 0x000fc60000201400 */
[----:B------:R-:W-:-:S04]  /*0990*/  FADD R8, R8, R11 ;  /* 0x0000000b08087221 */ /* 0x000fc80000000000 */
[----:B------:R-:W-:Y:S01]  /*09a0*/  FADD R8, R8, R9 ;  /* 0x0000000908087221 */ /* 0x000fe20000000000 */
[----:B0-----:R-:W-:Y:S02]  /*09b0*/  IMAD R12, R12, R25, RZ ;  /* 0x000000190c0c7224 */ /* 0x001fe400078e02ff */
[----:B------:R-:W-:Y:S03]  /*09c0*/  LDS R25, [R2+0xe00] ;  /* 0x000e000002197984 */ /* 0x000fe60000000800 */
[----:B------:R-:W-:Y:S02]  /*09d0*/  I2FP.F32.S32 R11, R12 ;  /* 0x0000000c000b7245 */ /* 0x000fe40000201400 */
[----:B------:R-:W0:Y:S03]  /*09e0*/  LDS R12, [R2+0xd80] ;  /* 0x000d8000020c7984 */ /* 0x000e260000000800 */
[----:B------:R-:W-:-:S02]  /*09f0*/  FADD R22, R8, R11 ;  /* 0x0000000b08167221 */ /* 0x000fc40000000000 */
[----:B------:R-:W1:Y:S01]  /*0a00*/  LDS.128 R8, [R0+0x70] ;  /* 0x0000700000087984 */ /* 0x000e620000000c00 */
[----:B------:R-:W-:-:S03]  /*0a10*/  IMAD R26, R24, R13, RZ ;  /* 0x0000000d181a7224 */ /* 0x000fc600078e02ff */
[----:B------:R-:W2:Y:S01]  /*0a20*/  LDS R24, [R2+0xe80] ;  /* 0x000e800002187984 */ /* 0x000ea20000000800 */
[----:B----4-:R-:W-:-:S03]  /*0a30*/  IMAD R27, R23, R14, RZ ;  /* 0x0000000e171b7224 */ /* 0x010fc600078e02ff */
[----:B------:R-:W3:Y:S04]  /*0a40*/  LDS R13, [R2+0xf00] ;  /* 0x000f0000020d7984 */ /* 0x000ee80000000800 */
[----:B------:R-:W4:Y:S01]  /*0a50*/  LDS R14, [R2+0xf80] ;  /* 0x000f8000020e7984 */ /* 0x000f220000000800 */
[----:B------:R-:W-:Y:S02]  /*0a60*/  I2FP.F32.S32 R23, R26 ;  /* 0x0000001a00177245 */ /* 0x000fe40000201400 */
[----:B------:R-:W-:-:S03]  /*0a70*/  I2FP.F32.S32 R27, R27 ;  /* 0x0000001b001b7245 */ /* 0x000fc60000201400 */
[----:B------:R-:W-:Y:S01]  /*0a80*/  FADD R22, R22, R23 ;  /* 0x0000001716167221 */ /* 0x000fe20000000000 */
[----:B------:R-:W-:-:S03]  /*0a90*/  IADD3 R17, PT, PT, R17, 0x1, RZ ;  /* 0x0000000111117810 */ /* 0x000fc60007ffe0ff */
[----:B------:R-:W-:Y:S01]  /*0aa0*/  FADD R22, R22, R27 ;  /* 0x0000001b16167221 */ /* 0x000fe20000000000 */
[----:B------:R-:W-:Y:S01]  /*0ab0*/  ISETP.NE.AND P0, PT, R17, RZ, PT ;  /* 0x000000ff1100720c */ /* 0x000fe20003f05270 */
[----:B0-----:R-:W-:Y:S02]  /*0ac0*/  IMAD R12, R12, R15, RZ ;  /* 0x0000000f0c0c7224 */ /* 0x001fe400078e02ff */
[----:B-1----:R-:W-:-:S03]  /*0ad0*/  IMAD R8, R8, R25, RZ ;  /* 0x0000001908087224 */ /* 0x002fc600078e02ff */
[----:B------:R-:W-:Y:S01]  /*0ae0*/  I2FP.F32.S32 R15, R12 ;  /* 0x0000000c000f7245 */ /* 0x000fe20000201400 */
[----:B--2---:R-:W-:Y:S01]  /*0af0*/  IMAD R9, R24, R9, RZ ;  /* 0x0000000918097224 */ /* 0x004fe200078e02ff */
[----:B------:R-:W-:-:S03]  /*0b00*/  I2FP.F32.S32 R8, R8 ;  /* 0x0000000800087245 */ /* 0x000fc60000201400 */
[----:B------:R-:W-:Y:S01]  /*0b10*/  FADD R15, R22, R15 ;  /* 0x0000000f160f7221 */ /* 0x000fe20000000000 */
[----:B---3--:R-:W-:Y:S01]  /*0b20*/  IMAD R10, R13, R10, RZ ;  /* 0x0000000a0d0a7224 */ /* 0x008fe200078e02ff */
[----:B------:R-:W-:Y:S02]  /*0b30*/  I2FP.F32.S32 R9, R9 ;  /* 0x0000000900097245 */ /* 0x000fe40000201400 */
[----:B------:R-:W-:Y:S01]  /*0b40*/  FADD R8, R15, R8 ;  /* 0x000000080f087221 */ /* 0x000fe20000000000 */
[----:B----4-:R-:W-:Y:S01]  /*0b50*/  IMAD R14, R14, R11, RZ ;  /* 0x0000000b0e0e7224 */ /* 0x010fe200078e02ff */
[----:B------:R-:W-:Y:S02]  /*0b60*/  I2FP.F32.S32 R11, R10 ;  /* 0x0000000a000b7245 */ /* 0x000fe40000201400 */
[----:B------:R-:W-:Y:S02]  /*0b70*/  FADD R8, R8, R9 ;  /* 0x0000000908087221 */ /* 0x000fe40000000000 */
[----:B------:R-:W-:-:S02]  /*0b80*/  I2FP.F32.S32 R9, R14 ;  /* 0x0000000e00097245 */ /* 0x000fc40000201400 */
[----:B------:R-:W-:Y:S01]  /*0b90*/  FADD R8, R8, R11 ;  /* 0x0000000b08087221 */ /* 0x000fe20000000000 */
[C---:B------:R-:W-:Y:S01]  /*0ba0*/  IADD3 R19, PT, PT, R6.reuse, R19, RZ ;  /* 0x0000001306137210 */ /* 0x040fe20007ffe0ff */
[----:B------:R-:W-:Y:S01]  /*0bb0*/  IMAD R7, R6, UR11, R7 ;  /* 0x0000000b06077c24 */ /* 0x000fe2000f8e0207 */
[C---:B------:R-:W-:Y:S01]  /*0bc0*/  IADD3 R18, PT, PT, R5.reuse, R18, RZ ;  /* 0x0000001205127210 */ /* 0x040fe20007ffe0ff */
[----:B------:R-:W-:Y:S01]  /*0bd0*/  FADD R22, R8, R9 ;  /* 0x0000000908167221 */ /* 0x000fe20000000000 */
[----:B------:R-:W-:Y:S01]  /*0be0*/  IADD3 R16, PT, PT, R5, R16, RZ ;  /* 0x0000001005107210 */ /* 0x000fe20007ffe0ff */
[----:B------:R-:W-:Y:S06]  /*0bf0*/  BAR.SYNC.DEFER_BLOCKING 0x0 ;  /* 0x0000000000007b1d */ /* 0x000fec0000010000 */
[----:B------:R-:W-:Y:S05]  /*0c00*/  @P0 BRA `(.L_x_6) ;  /* 0xfffffff400840947 */ /* 0x000fea000383ffff */
.L_x_5:
[----:B------:R-:W0:Y:S01]  /*0c10*/  LDCU UR4, c[0x0][0x398] ;  /* 0x00007300ff0477ac */ /* 0x000e220008000800 */
[----:B------:R-:W-:-:S04]  /*0c20*/  ISETP.GE.U32.AND P0, PT, R20, UR14, PT ;  /* 0x0000000e14007c0c */ /* 0x000fc8000bf06070 */
[----:B0-----:R-:W-:-:S13]  /*0c30*/  ISETP.GE.U32.OR P0, PT, R21, UR4, P0 ;  /* 0x0000000415007c0c */ /* 0x001fda0008706470 */
[----:B------:R-:W-:Y:S05]  /*0c40*/  @P0 EXIT ;  /* 0x000000000000094d */ /* 0x000fea0003800000 */
[----:B------:R-:W0:Y:S01]  /*0c50*/  LDC.64 R2, c[0x0][0x390] ;  /* 0x0000e400ff027b82 */ /* 0x000e220000000a00 */
[----:B------:R-:W1:Y:S01]  /*0c60*/  F2I.TRUNC.NTZ R5, R22 ;  /* 0x0000001600057305 */ /* 0x000e62000020f100 */
[----:B------:R-:W-:-:S04]  /*0c70*/  IMAD R21, R21, UR14, R20 ;  /* 0x0000000e15157c24 */ /* 0x000fc8000f8e0214 */
[----:B0-----:R-:W-:-:S05]  /*0c80*/  IMAD.WIDE.U32 R2, R21, 0x4, R2 ;  /* 0x0000000415027825 */ /* 0x001fca00078e0002 */
[----:B-1----:R-:W-:Y:S01]  /*0c90*/  STG.E desc[UR8][R2.64], R5 ;  /* 0x0000000502007986 */ /* 0x002fe2000c101908 */
[----:B------:R-:W-:Y:S05]  /*0ca0*/  EXIT ;  /* 0x000000000000794d */ /* 0x000fea0003800000 */
.L_x_7:
        /* <DEDUP_REMOVED lines=13> */
.L_x_11:


//--------------------- .nv.shared._Z16sharedmatrixaddnPiS_S_iii --------------------------
	.section	.nv.shared._Z16sharedmatrixaddnPiS_S_iii,"aw",@nobits
	.sectionflags	@""
	.align	4
.nv.shared._Z16sharedmatrixaddnPiS_S_iii:
	.zero		9216


//--------------------- .nv.shared.reserved.0     --------------------------
	.section	.nv.shared.reserved.0,"aw",@nobits
	.weak		__nv_reservedSMEM_offset_0_alias
	.size		__nv_reservedSMEM_offset_0_alias, 0, 64
	.other		__nv_reservedSMEM_offset_0_alias,@"STO_CUDA_RESERVED_SHARED STV_DEFAULT"
__nv_reservedSMEM_offset_0_alias:
	.zero		0
	.zero		64


//--------------------- .nv.shared._Z17sharedCDTMultiplyPiS_S_iii --------------------------
	.section	.nv.shared._Z17sharedCDTMultiplyPiS_S_iii,"aw",@nobits
	.sectionflags	@""
	.align	4
.nv.shared._Z17sharedCDTMultiplyPiS_S_iii:
	.zero		9344


//--------------------- .nv.shared._Z18transposeCoalescedPiS_iii --------------------------
	.section	.nv.shared._Z18transposeCoalescedPiS_iii,"aw",@nobits
	.sectionflags	@""
	.align	4
.nv.shared._Z18transposeCoalescedPiS_iii:
	.zero		5120


//--------------------- .nv.shared._Z16sharedABMultiplyPiS_S_iii --------------------------
	.section	.nv.shared._Z16sharedABMultiplyPiS_S_iii,"aw",@nobits
	.sectionflags	@""
	.align	4
.nv.shared._Z16sharedABMultiplyPiS_S_iii:
	.zero		9216


//--------------------- .nv.constant0._Z16sharedmatrixaddnPiS_S_iii --------------------------
	.section	.nv.constant0._Z16sharedmatrixaddnPiS_S_iii,"a",@progbits
	.sectionflags	@""
	.align	4
.nv.constant0._Z16sharedmatrixaddnPiS_S_iii:
	.zero		932


//--------------------- .nv.constant0._Z17sharedCDTMultiplyPiS_S_iii --------------------------
	.section	.nv.constant0._Z17sharedCDTMultiplyPiS_S_iii,"a",@progbits
	.sectionflags	@""
	.align	4
.nv.constant0._Z17sharedCDTMultiplyPiS_S_iii:
	.zero		932


//--------------------- .nv.constant0._Z18transposeCoalescedPiS_iii --------------------------
	.section	.nv.constant0._Z18transposeCoalescedPiS_iii,"a",@progbits
	.sectionflags	@""
	.align	4
.nv.constant0._Z18transposeCoalescedPiS_iii:
	.zero		924


//--------------------- .nv.constant0._Z16sharedABMultiplyPiS_S_iii --------------------------
	.section	.nv.constant0._Z16sharedABMultiplyPiS_S_iii,"a",@progbits
	.sectionflags	@""
	.align	4
.nv.constant0._Z16sharedABMultiplyPiS_S_iii:
	.zero		932


//--------------------- SYMBOLS --------------------------

	.type		.nv.reservedSmem.offset0,@object
	.size		.nv.reservedSmem.offset0,0x4
	.type		.nv.reservedSmem.cap,@object
	.size		.nv.reservedSmem.cap,0x4
